	.target	sm_90a

	.elftype	@"ET_EXEC"


//--------------------- .note.nv.tkinfo           --------------------------
	.section	.note.nv.tkinfo,"",@"SHT_NOTE"
	.sectionflags	@"SHF_NOTE_NV_TKINFO"
	.tkinfo
        /*0018*/ 	.word	0x00000002
        /*0030*/ 	.string	""
        /*0030*/ 	.string	"ptxas"
        /*0030*/ 	.string	"Cuda compilation tools, release 13.0, V13.0.88"
        /*0030*/ 	.string	"Build cuda_13.0.r13.0/compiler.36424714_0"
        /*0030*/ 	.string	"-arch sm_90a -m 64 "



//--------------------- .note.nv.cuinfo           --------------------------
	.section	.note.nv.cuinfo,"",@"SHT_NOTE"
	.sectionflags	@"SHF_NOTE_NV_CUINFO"
        /*0018*/ 	.short	0x0002
        /*001a*/ 	.short	0x005a
        /*001c*/ 	.short	0x0082
	.zero		2


//--------------------- .nv.info                  --------------------------
	.section	.nv.info,"",@"SHT_CUDA_INFO"
	.align	4


	//----- nvinfo : EIATTR_REGCOUNT
	.align		4
        /*0000*/ 	.byte	0x04, 0x2f
        /*0002*/ 	.short	(.L_12 - .L_11)
	.align		4
.L_11:
        /*0004*/ 	.word	index@(_ZN7cutlass13device_kernelINS_4gemm6kernel13GemmUniversalIN4cute5tupleIJiiiiEEENS1_10collective13CollectiveMmaINS1_37MainloopSm90TmaGmmaWarpSpecializedFP8ILi18ENS5_IJNS4_1CILi1EEENSA_ILi8EEESB_EEENS1_35KernelTmaWarpSpecializedCooperativeEEENS5_IJNSA_ILi128EEENSA_ILi256EEENSA_ILi32EEEEEENS_12float_e5m2_tENS5_IJlSB_lEEESK_SL_NS4_8TiledMMAINS4_8MMA_AtomIJNS4_4SM904GMMA31MMA_64x256x32_F32E5M2E5M2_SS_TNILNSP_7ScaleInE1ELSR_1EEEEEENS4_6LayoutINS5_IJNSA_ILi2EEESB_SB_EEENS5_IJSB_NSA_ILi0EEESX_EEEEENS5_IJNS4_10UnderscoreES10_S10_EEEEENS4_23SM90_TMA_LOAD_MULTICASTENS4_14ComposedLayoutINS4_7SwizzleILi1ELi4ELi3EEENS4_18smem_ptr_flag_bitsILi8EEENSU_INS5_IJSC_SI_EEENS5_IJSI_SB_EEEEEEEvNS4_8identityENS4_13SM90_TMA_LOADES1C_vS1D_EENS_8epilogue10collective6detail29Sm90TmaWarpSpecializedAdapterINS1H_15DefaultEpilogueISK_SL_SL_NS1G_6thread17LinearCombinationISK_Li1EffLNS1L_9ScaleType4KindE0ELNS_15FloatRoundStyleE2ESK_EENS1_15EpilogueDefaultEEEEEvvEEEEvNT_6ParamsE)
        /*0008*/ 	.word	0x000000a8


	//----- nvinfo : EIATTR_FRAME_SIZE
	.align		4
.L_12:
        /*000c*/ 	.byte	0x04, 0x11
        /*000e*/ 	.short	(.L_14 - .L_13)
	.align		4
.L_13:
        /*0010*/ 	.word	index@(_ZN7cutlass13device_kernelINS_4gemm6kernel13GemmUniversalIN4cute5tupleIJiiiiEEENS1_10collective13CollectiveMmaINS1_37MainloopSm90TmaGmmaWarpSpecializedFP8ILi18ENS5_IJNS4_1CILi1EEENSA_ILi8EEESB_EEENS1_35KernelTmaWarpSpecializedCooperativeEEENS5_IJNSA_ILi128EEENSA_ILi256EEENSA_ILi32EEEEEENS_12float_e5m2_tENS5_IJlSB_lEEESK_SL_NS4_8TiledMMAINS4_8MMA_AtomIJNS4_4SM904GMMA31MMA_64x256x32_F32E5M2E5M2_SS_TNILNSP_7ScaleInE1ELSR_1EEEEEENS4_6LayoutINS5_IJNSA_ILi2EEESB_SB_EEENS5_IJSB_NSA_ILi0EEESX_EEEEENS5_IJNS4_10UnderscoreES10_S10_EEEEENS4_23SM90_TMA_LOAD_MULTICASTENS4_14ComposedLayoutINS4_7SwizzleILi1ELi4ELi3EEENS4_18smem_ptr_flag_bitsILi8EEENSU_INS5_IJSC_SI_EEENS5_IJSI_SB_EEEEEEEvNS4_8identityENS4_13SM90_TMA_LOADES1C_vS1D_EENS_8epilogue10collective6detail29Sm90TmaWarpSpecializedAdapterINS1H_15DefaultEpilogueISK_SL_SL_NS1G_6thread17LinearCombinationISK_Li1EffLNS1L_9ScaleType4KindE0ELNS_15FloatRoundStyleE2ESK_EENS1_15EpilogueDefaultEEEEEvvEEEEvNT_6ParamsE)
        /*0014*/ 	.word	0x00000100


	//----- nvinfo : EIATTR_MIN_STACK_SIZE
	.align		4
.L_14:
        /*0018*/ 	.byte	0x04, 0x12
        /*001a*/ 	.short	(.L_16 - .L_15)
	.align		4
.L_15:
        /*001c*/ 	.word	index@(_ZN7cutlass13device_kernelINS_4gemm6kernel13GemmUniversalIN4cute5tupleIJiiiiEEENS1_10collective13CollectiveMmaINS1_37MainloopSm90TmaGmmaWarpSpecializedFP8ILi18ENS5_IJNS4_1CILi1EEENSA_ILi8EEESB_EEENS1_35KernelTmaWarpSpecializedCooperativeEEENS5_IJNSA_ILi128EEENSA_ILi256EEENSA_ILi32EEEEEENS_12float_e5m2_tENS5_IJlSB_lEEESK_SL_NS4_8TiledMMAINS4_8MMA_AtomIJNS4_4SM904GMMA31MMA_64x256x32_F32E5M2E5M2_SS_TNILNSP_7ScaleInE1ELSR_1EEEEEENS4_6LayoutINS5_IJNSA_ILi2EEESB_SB_EEENS5_IJSB_NSA_ILi0EEESX_EEEEENS5_IJNS4_10UnderscoreES10_S10_EEEEENS4_23SM90_TMA_LOAD_MULTICASTENS4_14ComposedLayoutINS4_7SwizzleILi1ELi4ELi3EEENS4_18smem_ptr_flag_bitsILi8EEENSU_INS5_IJSC_SI_EEENS5_IJSI_SB_EEEEEEEvNS4_8identityENS4_13SM90_TMA_LOADES1C_vS1D_EENS_8epilogue10collective6detail29Sm90TmaWarpSpecializedAdapterINS1H_15DefaultEpilogueISK_SL_SL_NS1G_6thread17LinearCombinationISK_Li1EffLNS1L_9ScaleType4KindE0ELNS_15FloatRoundStyleE2ESK_EENS1_15EpilogueDefaultEEEEEvvEEEEvNT_6ParamsE)
        /*0020*/ 	.word	0x00000100
.L_16:


//--------------------- .nv.compat                --------------------------
	.section	.nv.compat,"",@"SHT_CUDA_COMPAT_INFO"
	.align	4
        /*0000*/ 	.byte	0x02, 0x09, 0x01, 0x00, 0x02, 0x02, 0x04, 0x00, 0x02, 0x05, 0x05, 0x00, 0x03, 0x07, 0x01, 0x01
        /*0010*/ 	.byte	0x02, 0x03, 0x01, 0x00, 0x02, 0x06, 0x01, 0x00, 0x04, 0x0b, 0x08, 0x00, 0x00, 0x00, 0x00, 0x00
        /*0020*/ 	.byte	0x00, 0x00, 0x00, 0x00


//--------------------- .nv.info._ZN7cutlass13device_kernelINS_4gemm6kernel13GemmUniversalIN4cute5tupleIJiiiiEEENS1_10collective13CollectiveMmaINS1_37MainloopSm90TmaGmmaWarpSpecializedFP8ILi18ENS5_IJNS4_1CILi1EEENSA_ILi8EEESB_EEENS1_35KernelTmaWarpSpecializedCooperativeEEENS5_IJNSA_ILi128EEENSA_ILi256EEENSA_ILi32EEEEEENS_12float_e5m2_tENS5_IJlSB_lEEESK_SL_NS4_8TiledMMAINS4_8MMA_AtomIJNS4_4SM904GMMA31MMA_64x256x32_F32E5M2E5M2_SS_TNILNSP_7ScaleInE1ELSR_1EEEEEENS4_6LayoutINS5_IJNSA_ILi2EEESB_SB_EEENS5_IJSB_NSA_ILi0EEESX_EEEEENS5_IJNS4_10UnderscoreES10_S10_EEEEENS4_23SM90_TMA_LOAD_MULTICASTENS4_14ComposedLayoutINS4_7SwizzleILi1ELi4ELi3EEENS4_18smem_ptr_flag_bitsILi8EEENSU_INS5_IJSC_SI_EEENS5_IJSI_SB_EEEEEEEvNS4_8identityENS4_13SM90_TMA_LOADES1C_vS1D_EENS_8epilogue10collective6detail29Sm90TmaWarpSpecializedAdapterINS1H_15DefaultEpilogueISK_SL_SL_NS1G_6thread17LinearCombinationISK_Li1EffLNS1L_9ScaleType4KindE0ELNS_15FloatRoundStyleE2ESK_EENS1_15EpilogueDefaultEEEEEvvEEEEvNT_6ParamsE --------------------------
	.section	.nv.info._ZN7cutlass13device_kernelINS_4gemm6kernel13GemmUniversalIN4cute5tupleIJiiiiEEENS1_10collective13CollectiveMmaINS1_37MainloopSm90TmaGmmaWarpSpecializedFP8ILi18ENS5_IJNS4_1CILi1EEENSA_ILi8EEESB_EEENS1_35KernelTmaWarpSpecializedCooperativeEEENS5_IJNSA_ILi128EEENSA_ILi256EEENSA_ILi32EEEEEENS_12float_e5m2_tENS5_IJlSB_lEEESK_SL_NS4_8TiledMMAINS4_8MMA_AtomIJNS4_4SM904GMMA31MMA_64x256x32_F32E5M2E5M2_SS_TNILNSP_7ScaleInE1ELSR_1EEEEEENS4_6LayoutINS5_IJNSA_ILi2EEESB_SB_EEENS5_IJSB_NSA_ILi0EEESX_EEEEENS5_IJNS4_10UnderscoreES10_S10_EEEEENS4_23SM90_TMA_LOAD_MULTICASTENS4_14ComposedLayoutINS4_7SwizzleILi1ELi4ELi3EEENS4_18smem_ptr_flag_bitsILi8EEENSU_INS5_IJSC_SI_EEENS5_IJSI_SB_EEEEEEEvNS4_8identityENS4_13SM90_TMA_LOADES1C_vS1D_EENS_8epilogue10collective6detail29Sm90TmaWarpSpecializedAdapterINS1H_15DefaultEpilogueISK_SL_SL_NS1G_6thread17LinearCombinationISK_Li1EffLNS1L_9ScaleType4KindE0ELNS_15FloatRoundStyleE2ESK_EENS1_15EpilogueDefaultEEEEEvvEEEEvNT_6ParamsE,"",@"SHT_CUDA_INFO"
	.sectionflags	@""
	.align	4


	//----- nvinfo : EIATTR_CUDA_API_VERSION
	.align		4
        /*0000*/ 	.byte	0x04, 0x37
        /*0002*/ 	.short	(.L_18 - .L_17)
.L_17:
        /*0004*/ 	.word	0x00000082


	//----- nvinfo : EIATTR_KPARAM_INFO
	.align		4
.L_18:
        /*0008*/ 	.byte	0x04, 0x17
        /*000a*/ 	.short	(.L_20 - .L_19)
.L_19:
        /*000c*/ 	.word	0x00000000
        /*0010*/ 	.short	0x0000
        /*0012*/ 	.short	0x0070
        /*0014*/ 	.byte	0x00, 0xf0, 0x01, 0x10


	//----- nvinfo : EIATTR_SPARSE_MMA_MASK
	.align		4
.L_20:
        /*0018*/ 	.byte	0x03, 0x50
        /*001a*/ 	.short	0x0000


	//----- nvinfo : EIATTR_MAXREG_COUNT
	.align		4
        /*001c*/ 	.byte	0x03, 0x1b
        /*001e*/ 	.short	0x00a8


	//----- nvinfo : EIATTR_NUM_BARRIERS
	.align		4
        /*0020*/ 	.byte	0x02, 0x4c
        /*0022*/ 	.byte	0x01
	.zero		1


	//----- nvinfo : EIATTR_ANNOTATIONS
	.align		4
        /*0024*/ 	.byte	0x04, 0x55
        /*0026*/ 	.short	(.L_22 - .L_21)


	//   ....[0]....
.L_21:
        /*0028*/ 	.word	0x00000001
        /*002c*/ 	.byte	0x60, 0x08, 0x00, 0x00, 0x01, 0x00, 0x00, 0x00, 0x90, 0x0a, 0x00, 0x00, 0x01, 0x00, 0x00, 0x00
        /* <DEDUP_REMOVED lines=195> */
        /*0c6c*/ 	.byte	0x30, 0x0b, 0x01, 0x00, 0x01, 0x00, 0x00, 0x00, 0x80, 0x0b, 0x01, 0x00


	//----- nvinfo : EIATTR_MERCURY_ISA_VERSION
	.align		4
.L_22:
        /*0c78*/ 	.byte	0x03, 0x5f
        /*0c7a*/ 	.short	0x0101


	//----- nvinfo : EIATTR_INT_WARP_WIDE_INSTR_OFFSETS
	.align		4
        /*0c7c*/ 	.byte	0x04, 0x31
        /*0c7e*/ 	.short	(.L_24 - .L_23)


	//   ....[0]....
.L_23:
        /*0c80*/ 	.word	0x00000720


	//   ....[1]....
        /*0c84*/ 	.word	0x00000740


	//   ....[2]....
        /*0c88*/ 	.word	0x00000890


	//----- nvinfo : EIATTR_COOP_GROUP_MASK_REGIDS
	.align		4
.L_24:
        /*0c8c*/ 	.byte	0x04, 0x29
        /*0c8e*/ 	.short	(.L_26 - .L_25)


	//   ....[0]....
.L_25:
        /*0c90*/ 	.word	0xffffffff


	//   ....[1]....
        /*0c94*/ 	.word	0xffffffff


	//   ....[2]....
        /*0c98*/ 	.word	0xffffffff


	//   ....[3]....
        /*0c9c*/ 	.word	0xffffffff


	//   ....[4]....
        /*0ca0*/ 	.word	0xffffffff


	//   ....[5]....
        /*0ca4*/ 	.word	0xffffffff


	//----- nvinfo : EIATTR_COOP_GROUP_INSTR_OFFSETS
	.align		4
.L_26:
        /*0ca8*/ 	.byte	0x04, 0x28
        /*0caa*/ 	.short	(.L_28 - .L_27)


	//   ....[0]....
.L_27:
        /*0cac*/ 	.word	0x00000070


	//   ....[1]....
        /*0cb0*/ 	.word	0x00000080


	//   ....[2]....
        /*0cb4*/ 	.word	0x000001a0


	//   ....[3]....
        /*0cb8*/ 	.word	0x000005b0


	//   ....[4]....
        /*0cbc*/ 	.word	0x000009a0


	//   ....[5]....
        /*0cc0*/ 	.word	0x00001720


	//----- nvinfo : EIATTR_REG_RECONFIG
	.align		4
.L_28:
        /*0cc4*/ 	.byte	0x01, 0x54
	.zero		2


	//----- nvinfo : EIATTR_MBARRIER_INSTR_OFFSETS
	.align		4
        /*0cc8*/ 	.byte	0x04, 0x39
        /*0cca*/ 	.short	(.L_30 - .L_29)


	//   ....[0]....
.L_29:
        /*0ccc*/ 	.word	0x00000340
        /*0cd0*/ 	.word	0x000000ff
        /*0cd4*/ 	.word	0x00000000
        /*0cd8*/ 	.short	0x0100
        /*0cda*/ 	.byte	0x09
	.zero		1


	//   ....[1]....
        /*0cdc*/ 	.word	0x00000350
        /*0ce0*/ 	.word	0x000000ff
        /*0ce4*/ 	.word	0x00000090
        /*0ce8*/ 	.short	0x0100
        /*0cea*/ 	.byte	0x09
	.zero		1


	//   ....[2]....
        /*0cec*/ 	.word	0x00000360
        /*0cf0*/ 	.word	0x000000ff
        /*0cf4*/ 	.word	0x00000008
        /*0cf8*/ 	.short	0x0100
        /*0cfa*/ 	.byte	0x09
	.zero		1


	//   ....[3]....
        /*0cfc*/ 	.word	0x00000370
        /*0d00*/ 	.word	0x000000ff
        /*0d04*/ 	.word	0x00000098
        /*0d08*/ 	.short	0x0100
        /*0d0a*/ 	.byte	0x09
	.zero		1


	//   ....[4]....
        /*0d0c*/ 	.word	0x00000380
        /*0d10*/ 	.word	0x000000ff
        /*0d14*/ 	.word	0x00000010
        /*0d18*/ 	.short	0x0100
        /*0d1a*/ 	.byte	0x09
	.zero		1


	//   ....[5]....
        /*0d1c*/ 	.word	0x00000390
        /*0d20*/ 	.word	0x000000ff
        /*0d24*/ 	.word	0x000000a0
        /*0d28*/ 	.short	0x0100
        /*0d2a*/ 	.byte	0x09
	.zero		1


	//   ....[6]....
        /*0d2c*/ 	.word	0x000003a0
        /*0d30*/ 	.word	0x000000ff
        /*0d34*/ 	.word	0x00000018
        /*0d38*/ 	.short	0x0100
        /*0d3a*/ 	.byte	0x09
	.zero		1


	//   ....[7]....
        /*0d3c*/ 	.word	0x000003b0
        /*0d40*/ 	.word	0x000000ff
        /*0d44*/ 	.word	0x000000a8
        /*0d48*/ 	.short	0x0100
        /*0d4a*/ 	.byte	0x09
	.zero		1


	//   ....[8]....
        /*0d4c*/ 	.word	0x000003c0
        /*0d50*/ 	.word	0x000000ff
        /*0d54*/ 	.word	0x00000020
        /*0d58*/ 	.short	0x0100
        /*0d5a*/ 	.byte	0x09
	.zero		1


	//   ....[9]....
        /*0d5c*/ 	.word	0x000003d0
        /*0d60*/ 	.word	0x000000ff
        /*0d64*/ 	.word	0x000000b0
        /*0d68*/ 	.short	0x0100
        /*0d6a*/ 	.byte	0x09
	.zero		1


	//   ....[10]....
        /*0d6c*/ 	.word	0x000003e0
        /*0d70*/ 	.word	0x000000ff
        /*0d74*/ 	.word	0x00000028
        /*0d78*/ 	.short	0x0100
        /*0d7a*/ 	.byte	0x09
	.zero		1


	//   ....[11]....
        /*0d7c*/ 	.word	0x000003f0
        /*0d80*/ 	.word	0x000000ff
        /*0d84*/ 	.word	0x000000b8
        /*0d88*/ 	.short	0x0100
        /*0d8a*/ 	.byte	0x09
	.zero		1


	//   ....[12]....
        /*0d8c*/ 	.word	0x00000400
        /*0d90*/ 	.word	0x000000ff
        /*0d94*/ 	.word	0x00000030
        /*0d98*/ 	.short	0x0100
        /*0d9a*/ 	.byte	0x09
	.zero		1


	//   ....[13]....
        /*0d9c*/ 	.word	0x00000410
        /*0da0*/ 	.word	0x000000ff
        /*0da4*/ 	.word	0x000000c0
        /*0da8*/ 	.short	0x0100
        /*0daa*/ 	.byte	0x09
	.zero		1


	//   ....[14]....
        /*0dac*/ 	.word	0x00000420
        /*0db0*/ 	.word	0x000000ff
        /*0db4*/ 	.word	0x00000038
        /*0db8*/ 	.short	0x0100
        /*0dba*/ 	.byte	0x09
	.zero		1


	//   ....[15]....
        /*0dbc*/ 	.word	0x00000430
        /*0dc0*/ 	.word	0x000000ff
        /*0dc4*/ 	.word	0x000000c8
        /*0dc8*/ 	.short	0x0100
        /*0dca*/ 	.byte	0x09
	.zero		1


	//   ....[16]....
        /*0dcc*/ 	.word	0x00000440
        /*0dd0*/ 	.word	0x000000ff
        /*0dd4*/ 	.word	0x00000040
        /*0dd8*/ 	.short	0x0100
        /*0dda*/ 	.byte	0x09
	.zero		1


	//   ....[17]....
        /*0ddc*/ 	.word	0x00000450
        /*0de0*/ 	.word	0x000000ff
        /*0de4*/ 	.word	0x000000d0
        /*0de8*/ 	.short	0x0100
        /*0dea*/ 	.byte	0x09
	.zero		1


	//   ....[18]....
        /*0dec*/ 	.word	0x00000460
        /*0df0*/ 	.word	0x000000ff
        /*0df4*/ 	.word	0x00000048
        /*0df8*/ 	.short	0x0100
        /*0dfa*/ 	.byte	0x09
	.zero		1


	//   ....[19]....
        /*0dfc*/ 	.word	0x00000470
        /*0e00*/ 	.word	0x000000ff
        /*0e04*/ 	.word	0x000000d8
        /*0e08*/ 	.short	0x0100
        /*0e0a*/ 	.byte	0x09
	.zero		1


	//   ....[20]....
        /*0e0c*/ 	.word	0x00000480
        /*0e10*/ 	.word	0x000000ff
        /*0e14*/ 	.word	0x00000050
        /*0e18*/ 	.short	0x0100
        /*0e1a*/ 	.byte	0x09
	.zero		1


	//   ....[21]....
        /*0e1c*/ 	.word	0x00000490
        /*0e20*/ 	.word	0x000000ff
        /*0e24*/ 	.word	0x000000e0
        /*0e28*/ 	.short	0x0100
        /*0e2a*/ 	.byte	0x09
	.zero		1


	//   ....[22]....
        /*0e2c*/ 	.word	0x000004a0
        /*0e30*/ 	.word	0x000000ff
        /*0e34*/ 	.word	0x00000058
        /*0e38*/ 	.short	0x0100
        /*0e3a*/ 	.byte	0x09
	.zero		1


	//   ....[23]....
        /*0e3c*/ 	.word	0x000004b0
        /*0e40*/ 	.word	0x000000ff
        /*0e44*/ 	.word	0x000000e8
        /*0e48*/ 	.short	0x0100
        /*0e4a*/ 	.byte	0x09
	.zero		1


	//   ....[24]....
        /*0e4c*/ 	.word	0x000004c0
        /*0e50*/ 	.word	0x000000ff
        /*0e54*/ 	.word	0x00000060
        /*0e58*/ 	.short	0x0100
        /*0e5a*/ 	.byte	0x09
	.zero		1


	//   ....[25]....
        /*0e5c*/ 	.word	0x000004d0
        /*0e60*/ 	.word	0x000000ff
        /*0e64*/ 	.word	0x000000f0
        /*0e68*/ 	.short	0x0100
        /*0e6a*/ 	.byte	0x09
	.zero		1


	//   ....[26]....
        /*0e6c*/ 	.word	0x000004e0
        /*0e70*/ 	.word	0x000000ff
        /*0e74*/ 	.word	0x00000068
        /*0e78*/ 	.short	0x0100
        /*0e7a*/ 	.byte	0x09
	.zero		1


	//   ....[27]....
        /*0e7c*/ 	.word	0x000004f0
        /*0e80*/ 	.word	0x000000ff
        /*0e84*/ 	.word	0x000000f8
        /*0e88*/ 	.short	0x0100
        /*0e8a*/ 	.byte	0x09
	.zero		1


	//   ....[28]....
        /*0e8c*/ 	.word	0x00000500
        /*0e90*/ 	.word	0x000000ff
        /*0e94*/ 	.word	0x00000070
        /*0e98*/ 	.short	0x0100
        /*0e9a*/ 	.byte	0x09
	.zero		1


	//   ....[29]....
        /*0e9c*/ 	.word	0x00000510
        /*0ea0*/ 	.word	0x000000ff
        /*0ea4*/ 	.word	0x00000100
        /*0ea8*/ 	.short	0x0100
        /*0eaa*/ 	.byte	0x09
	.zero		1


	//   ....[30]....
        /*0eac*/ 	.word	0x00000520
        /*0eb0*/ 	.word	0x000000ff
        /*0eb4*/ 	.word	0x00000078
        /*0eb8*/ 	.short	0x0100
        /*0eba*/ 	.byte	0x09
	.zero		1


	//   ....[31]....
        /*0ebc*/ 	.word	0x00000530
        /*0ec0*/ 	.word	0x000000ff
        /*0ec4*/ 	.word	0x00000108
        /*0ec8*/ 	.short	0x0100
        /*0eca*/ 	.byte	0x09
	.zero		1


	//   ....[32]....
        /*0ecc*/ 	.word	0x00000540
        /*0ed0*/ 	.word	0x000000ff
        /*0ed4*/ 	.word	0x00000080
        /*0ed8*/ 	.short	0x0100
        /*0eda*/ 	.byte	0x09
	.zero		1


	//   ....[33]....
        /*0edc*/ 	.word	0x00000550
        /*0ee0*/ 	.word	0x000000ff
        /*0ee4*/ 	.word	0x00000110
        /*0ee8*/ 	.short	0x0100
        /*0eea*/ 	.byte	0x09
	.zero		1


	//   ....[34]....
        /*0eec*/ 	.word	0x00000560
        /*0ef0*/ 	.word	0x000000ff
        /*0ef4*/ 	.word	0x00000088
        /*0ef8*/ 	.short	0x0100
        /*0efa*/ 	.byte	0x09
	.zero		1


	//   ....[35]....
        /*0efc*/ 	.word	0x00000570
        /*0f00*/ 	.word	0x000000ff
        /*0f04*/ 	.word	0x00000118
        /*0f08*/ 	.short	0x0100
        /*0f0a*/ 	.byte	0x09
	.zero		1


	//   ....[36]....
        /*0f0c*/ 	.word	0x00000920
        /*0f10*/ 	.word	0x000000ff
        /*0f14*/ 	.word	0x00000130
        /*0f18*/ 	.short	0x0100
        /*0f1a*/ 	.byte	0x06
	.zero		1


	//   ....[37]....
        /*0f1c*/ 	.word	0x00000950
        /*0f20*/ 	.word	0x000000ff
        /*0f24*/ 	.word	0x00000138
        /*0f28*/ 	.short	0x0100
        /*0f2a*/ 	.byte	0x06
	.zero		1


	//   ....[38]....
        /*0f2c*/ 	.word	0x00001f30
        /*0f30*/ 	.word	0x000000ff
        /*0f34*/ 	.word	0x00000000
        /*0f38*/ 	.short	0x010a
        /*0f3a*/ 	.byte	0x06
	.zero		1


	//   ....[39]....
        /*0f3c*/ 	.word	0x00001f70
        /*0f40*/ 	.word	0x000000ff
        /*0f44*/ 	.word	0x00000000
        /*0f48*/ 	.short	0x010a
        /*0f4a*/ 	.byte	0x06
	.zero		1


	//   ....[40]....
        /*0f4c*/ 	.word	0x00003130
        /*0f50*/ 	.word	0x000000ff
        /*0f54*/ 	.word	0x00000000
        /*0f58*/ 	.short	0x010a
        /*0f5a*/ 	.byte	0x09
	.zero		1


	//   ....[41]....
        /*0f5c*/ 	.word	0x00003170
        /*0f60*/ 	.word	0x000000ff
        /*0f64*/ 	.word	0x00000000
        /*0f68*/ 	.short	0x010a
        /*0f6a*/ 	.byte	0x09
	.zero		1


	//   ....[42]....
        /*0f6c*/ 	.word	0x00004180
        /*0f70*/ 	.word	0x000000e5
        /*0f74*/ 	.word	0x00000000
        /*0f78*/ 	.short	0x0101
        /*0f7a*/ 	.byte	0x3f
	.zero		1


	//   ....[43]....
        /*0f7c*/ 	.word	0x00005370
        /*0f80*/ 	.word	0x00000018
        /*0f84*/ 	.word	0x00000000
        /*0f88*/ 	.short	0x0101
        /*0f8a*/ 	.byte	0x3f
	.zero		1


	//   ....[44]....
        /*0f8c*/ 	.word	0x0000f5a0
        /*0f90*/ 	.word	0x0000000d
        /*0f94*/ 	.word	0x00000090
        /*0f98*/ 	.short	0x010a
        /*0f9a*/ 	.byte	0x3f
	.zero		1


	//   ....[45]....
        /*0f9c*/ 	.word	0x0000f970
        /*0fa0*/ 	.word	0x00000005
        /*0fa4*/ 	.word	0x00000138
        /*0fa8*/ 	.short	0x0101
        /*0faa*/ 	.byte	0x3f
	.zero		1


	//   ....[46]....
        /*0fac*/ 	.word	0x000100f0
        /*0fb0*/ 	.word	0x00000007
        /*0fb4*/ 	.word	0x00000000
        /*0fb8*/ 	.short	0x010a
        /*0fba*/ 	.byte	0x3f
	.zero		1


	//   ....[47]....
        /*0fbc*/ 	.word	0x00010170
        /*0fc0*/ 	.word	0x00000008
        /*0fc4*/ 	.word	0x00000000
        /*0fc8*/ 	.short	0x010a
        /*0fca*/ 	.byte	0x3f
	.zero		1


	//   ....[48]....
        /*0fcc*/ 	.word	0x00010200
        /*0fd0*/ 	.word	0x00000009
        /*0fd4*/ 	.word	0x00000000
        /*0fd8*/ 	.short	0x010a
        /*0fda*/ 	.byte	0x3f
	.zero		1


	//   ....[49]....
        /*0fdc*/ 	.word	0x00010290
        /*0fe0*/ 	.word	0x00000008
        /*0fe4*/ 	.word	0x00000000
        /*0fe8*/ 	.short	0x010a
        /*0fea*/ 	.byte	0x3f
	.zero		1


	//   ....[50]....
        /*0fec*/ 	.word	0x00010320
        /*0ff0*/ 	.word	0x00000009
        /*0ff4*/ 	.word	0x00000000
        /*0ff8*/ 	.short	0x010a
        /*0ffa*/ 	.byte	0x3f
	.zero		1


	//   ....[51]....
        /*0ffc*/ 	.word	0x000103b0
        /*1000*/ 	.word	0x00000008
        /*1004*/ 	.word	0x00000000
        /*1008*/ 	.short	0x010a
        /*100a*/ 	.byte	0x3f
	.zero		1


	//   ....[52]....
        /*100c*/ 	.word	0x00010440
        /*1010*/ 	.word	0x00000009
        /*1014*/ 	.word	0x00000000
        /*1018*/ 	.short	0x010a
        /*101a*/ 	.byte	0x3f
	.zero		1


	//   ....[53]....
        /*101c*/ 	.word	0x000104d0
        /*1020*/ 	.word	0x00000008
        /*1024*/ 	.word	0x00000000
        /*1028*/ 	.short	0x010a
        /*102a*/ 	.byte	0x3f
	.zero		1


	//   ....[54]....
        /*102c*/ 	.word	0x00010560
        /*1030*/ 	.word	0x00000009
        /*1034*/ 	.word	0x00000000
        /*1038*/ 	.short	0x010a
        /*103a*/ 	.byte	0x3f
	.zero		1


	//   ....[55]....
        /*103c*/ 	.word	0x000105f0
        /*1040*/ 	.word	0x00000008
        /*1044*/ 	.word	0x00000000
        /*1048*/ 	.short	0x010a
        /*104a*/ 	.byte	0x3f
	.zero		1


	//   ....[56]....
        /*104c*/ 	.word	0x00010680
        /*1050*/ 	.word	0x00000009
        /*1054*/ 	.word	0x00000000
        /*1058*/ 	.short	0x010a
        /*105a*/ 	.byte	0x3f
	.zero		1


	//   ....[57]....
        /*105c*/ 	.word	0x00010710
        /*1060*/ 	.word	0x00000008
        /*1064*/ 	.word	0x00000000
        /*1068*/ 	.short	0x010a
        /*106a*/ 	.byte	0x3f
	.zero		1


	//   ....[58]....
        /*106c*/ 	.word	0x000107a0
        /*1070*/ 	.word	0x00000009
        /*1074*/ 	.word	0x00000000
        /*1078*/ 	.short	0x010a
        /*107a*/ 	.byte	0x3f
	.zero		1


	//   ....[59]....
        /*107c*/ 	.word	0x00010830
        /*1080*/ 	.word	0x00000008
        /*1084*/ 	.word	0x00000000
        /*1088*/ 	.short	0x010a
        /*108a*/ 	.byte	0x3f
	.zero		1


	//   ....[60]....
        /*108c*/ 	.word	0x000108c0
        /*1090*/ 	.word	0x00000009
        /*1094*/ 	.word	0x00000000
        /*1098*/ 	.short	0x010a
        /*109a*/ 	.byte	0x3f
	.zero		1


	//   ....[61]....
        /*109c*/ 	.word	0x00010950
        /*10a0*/ 	.word	0x00000008
        /*10a4*/ 	.word	0x00000000
        /*10a8*/ 	.short	0x010a
        /*10aa*/ 	.byte	0x3f
	.zero		1


	//   ....[62]....
        /*10ac*/ 	.word	0x000109e0
        /*10b0*/ 	.word	0x0000000b
        /*10b4*/ 	.word	0x00000000
        /*10b8*/ 	.short	0x010a
        /*10ba*/ 	.byte	0x3f
	.zero		1


	//   ....[63]....
        /*10bc*/ 	.word	0x00010a70
        /*10c0*/ 	.word	0x00000003
        /*10c4*/ 	.word	0x00000000
        /*10c8*/ 	.short	0x010a
        /*10ca*/ 	.byte	0x3f
	.zero		1


	//   ....[64]....
        /*10cc*/ 	.word	0x00010ae0
        /*10d0*/ 	.word	0x00000003
        /*10d4*/ 	.word	0x00000000
        /*10d8*/ 	.short	0x010a
        /*10da*/ 	.byte	0x3f
	.zero		1


	//   ....[65]....
        /*10dc*/ 	.word	0x00010b50
        /*10e0*/ 	.word	0x00000000
        /*10e4*/ 	.word	0x00000000
        /*10e8*/ 	.short	0x010a
        /*10ea*/ 	.byte	0x3f
	.zero		1


	//   ....[66]....
        /*10ec*/ 	.word	0x00010c30
        /*10f0*/ 	.word	0x0000000d
        /*10f4*/ 	.word	0x00000090
        /*10f8*/ 	.short	0x010a
        /*10fa*/ 	.byte	0x3f
	.zero		1


	//   ....[67]....
        /*10fc*/ 	.word	0x00010d00
        /*1100*/ 	.word	0x00000007
        /*1104*/ 	.word	0x00000000
        /*1108*/ 	.short	0x010a
        /*110a*/ 	.byte	0x3f
	.zero		1


	//   ....[68]....
        /*110c*/ 	.word	0x00010d50
        /*1110*/ 	.word	0x00000008
        /*1114*/ 	.word	0x00000000
        /*1118*/ 	.short	0x010a
        /*111a*/ 	.byte	0x3f
	.zero		1


	//   ....[69]....
        /*111c*/ 	.word	0x00010da0
        /*1120*/ 	.word	0x00000009
        /*1124*/ 	.word	0x00000000
        /*1128*/ 	.short	0x010a
        /*112a*/ 	.byte	0x3f
	.zero		1


	//   ....[70]....
        /*112c*/ 	.word	0x00010df0
        /*1130*/ 	.word	0x00000008
        /*1134*/ 	.word	0x00000000
        /*1138*/ 	.short	0x010a
        /*113a*/ 	.byte	0x3f
	.zero		1


	//   ....[71]....
        /*113c*/ 	.word	0x00010e40
        /*1140*/ 	.word	0x00000009
        /*1144*/ 	.word	0x00000000
        /*1148*/ 	.short	0x010a
        /*114a*/ 	.byte	0x3f
	.zero		1


	//   ....[72]....
        /*114c*/ 	.word	0x00010e90
        /*1150*/ 	.word	0x00000008
        /*1154*/ 	.word	0x00000000
        /*1158*/ 	.short	0x010a
        /*115a*/ 	.byte	0x3f
	.zero		1


	//   ....[73]....
        /*115c*/ 	.word	0x00010ee0
        /*1160*/ 	.word	0x00000009
        /*1164*/ 	.word	0x00000000
        /*1168*/ 	.short	0x010a
        /*116a*/ 	.byte	0x3f
	.zero		1


	//   ....[74]....
        /*116c*/ 	.word	0x00010f30
        /*1170*/ 	.word	0x00000008
        /*1174*/ 	.word	0x00000000
        /*1178*/ 	.short	0x010a
        /*117a*/ 	.byte	0x3f
	.zero		1


	//   ....[75]....
        /*117c*/ 	.word	0x00010f80
        /*1180*/ 	.word	0x00000009
        /*1184*/ 	.word	0x00000000
        /*1188*/ 	.short	0x010a
        /*118a*/ 	.byte	0x3f
	.zero		1


	//   ....[76]....
        /*118c*/ 	.word	0x00010fd0
        /*1190*/ 	.word	0x00000008
        /*1194*/ 	.word	0x00000000
        /*1198*/ 	.short	0x010a
        /*119a*/ 	.byte	0x3f
	.zero		1


	//   ....[77]....
        /*119c*/ 	.word	0x00011020
        /*11a0*/ 	.word	0x00000009
        /*11a4*/ 	.word	0x00000000
        /*11a8*/ 	.short	0x010a
        /*11aa*/ 	.byte	0x3f
	.zero		1


	//   ....[78]....
        /*11ac*/ 	.word	0x00011070
        /*11b0*/ 	.word	0x00000008
        /*11b4*/ 	.word	0x00000000
        /*11b8*/ 	.short	0x010a
        /*11ba*/ 	.byte	0x3f
	.zero		1


	//   ....[79]....
        /*11bc*/ 	.word	0x000110c0
        /*11c0*/ 	.word	0x00000009
        /*11c4*/ 	.word	0x00000000
        /*11c8*/ 	.short	0x010a
        /*11ca*/ 	.byte	0x3f
	.zero		1


	//   ....[80]....
        /*11cc*/ 	.word	0x00011110
        /*11d0*/ 	.word	0x00000008
        /*11d4*/ 	.word	0x00000000
        /*11d8*/ 	.short	0x010a
        /*11da*/ 	.byte	0x3f
	.zero		1


	//   ....[81]....
        /*11dc*/ 	.word	0x00011160
        /*11e0*/ 	.word	0x00000009
        /*11e4*/ 	.word	0x00000000
        /*11e8*/ 	.short	0x010a
        /*11ea*/ 	.byte	0x3f
	.zero		1


	//   ....[82]....
        /*11ec*/ 	.word	0x000111b0
        /*11f0*/ 	.word	0x00000008
        /*11f4*/ 	.word	0x00000000
        /*11f8*/ 	.short	0x010a
        /*11fa*/ 	.byte	0x3f
	.zero		1


	//   ....[83]....
        /*11fc*/ 	.word	0x00011200
        /*1200*/ 	.word	0x0000000b
        /*1204*/ 	.word	0x00000000
        /*1208*/ 	.short	0x010a
        /*120a*/ 	.byte	0x3f
	.zero		1


	//----- nvinfo : EIATTR_NUM_MBARRIERS
	.align		4
.L_30:
        /*120c*/ 	.byte	0x03, 0x38
        /*120e*/ 	.short	0x0026


	//----- nvinfo : EIATTR_EXIT_INSTR_OFFSETS
	.align		4
        /*1210*/ 	.byte	0x04, 0x1c
        /*1212*/ 	.short	(.L_32 - .L_31)


	//   ....[0]....
.L_31:
        /*1214*/ 	.word	0x00000b30


	//   ....[1]....
        /*1218*/ 	.word	0x000013c0


	//   ....[2]....
        /*121c*/ 	.word	0x0000ec90


	//   ....[3]....
        /*1220*/ 	.word	0x0000f220


	//   ....[4]....
        /*1224*/ 	.word	0x00010ac0


	//----- nvinfo : EIATTR_MAX_THREADS
	.align		4
.L_32:
        /*1228*/ 	.byte	0x04, 0x05
        /*122a*/ 	.short	(.L_34 - .L_33)
.L_33:
        /*122c*/ 	.word	0x00000180
        /*1230*/ 	.word	0x00000001
        /*1234*/ 	.word	0x00000001


	//----- nvinfo : EIATTR_CRS_STACK_SIZE
	.align		4
.L_34:
        /*1238*/ 	.byte	0x04, 0x1e
        /*123a*/ 	.short	(.L_36 - .L_35)
.L_35:
        /*123c*/ 	.word	0x00000000


	//----- nvinfo : EIATTR_CBANK_PARAM_SIZE
	.align		4
.L_36:
        /*1240*/ 	.byte	0x03, 0x19
        /*1242*/ 	.short	0x0470


	//----- nvinfo : EIATTR_PARAM_CBANK
	.align		4
        /*1244*/ 	.byte	0x04, 0x0a
        /*1246*/ 	.short	(.L_38 - .L_37)
	.align		4
.L_37:
        /*1248*/ 	.word	index@(.nv.constant0._ZN7cutlass13device_kernelINS_4gemm6kernel13GemmUniversalIN4cute5tupleIJiiiiEEENS1_10collective13CollectiveMmaINS1_37MainloopSm90TmaGmmaWarpSpecializedFP8ILi18ENS5_IJNS4_1CILi1EEENSA_ILi8EEESB_EEENS1_35KernelTmaWarpSpecializedCooperativeEEENS5_IJNSA_ILi128EEENSA_ILi256EEENSA_ILi32EEEEEENS_12float_e5m2_tENS5_IJlSB_lEEESK_SL_NS4_8TiledMMAINS4_8MMA_AtomIJNS4_4SM904GMMA31MMA_64x256x32_F32E5M2E5M2_SS_TNILNSP_7ScaleInE1ELSR_1EEEEEENS4_6LayoutINS5_IJNSA_ILi2EEESB_SB_EEENS5_IJSB_NSA_ILi0EEESX_EEEEENS5_IJNS4_10UnderscoreES10_S10_EEEEENS4_23SM90_TMA_LOAD_MULTICASTENS4_14ComposedLayoutINS4_7SwizzleILi1ELi4ELi3EEENS4_18smem_ptr_flag_bitsILi8EEENSU_INS5_IJSC_SI_EEENS5_IJSI_SB_EEEEEEEvNS4_8identityENS4_13SM90_TMA_LOADES1C_vS1D_EENS_8epilogue10collective6detail29Sm90TmaWarpSpecializedAdapterINS1H_15DefaultEpilogueISK_SL_SL_NS1G_6thread17LinearCombinationISK_Li1EffLNS1L_9ScaleType4KindE0ELNS_15FloatRoundStyleE2ESK_EENS1_15EpilogueDefaultEEEEEvvEEEEvNT_6ParamsE)
        /*124c*/ 	.short	0x0210
        /*124e*/ 	.short	0x0470


	//----- nvinfo : EIATTR_SW_WAR
	.align		4
.L_38:
        /*1250*/ 	.byte	0x04, 0x36
        /*1252*/ 	.short	(.L_40 - .L_39)
.L_39:
        /*1254*/ 	.word	0x00000008
.L_40:


//--------------------- .nv.callgraph             --------------------------
	.section	.nv.callgraph,"",@"SHT_CUDA_CALLGRAPH"
	.align	4
	.sectionentsize	8
	.align		4
        /*0000*/ 	.word	0x00000000
	.align		4
        /*0004*/ 	.word	0xffffffff
	.align		4
        /*0008*/ 	.word	0x00000000
	.align		4
        /*000c*/ 	.word	0xfffffffe
	.align		4
        /*0010*/ 	.word	0x00000000
	.align		4
        /*0014*/ 	.word	0xfffffffd
	.align		4
        /*0018*/ 	.word	0x00000000
	.align		4
        /*001c*/ 	.word	0xfffffffc


//--------------------- .nv.constant4             --------------------------
	.section	.nv.constant4,"a",@progbits
	.align	8
	.align		8
.nv.constant4:
        /*0000*/ 	.dword	_ZN40_INTERNAL_f984a560_4_k_cu_067206af_242164cuda3std3__45__cpo5beginE
	.align		8
        /*0008*/ 	.dword	_ZN40_INTERNAL_f984a560_4_k_cu_067206af_242164cuda3std3__45__cpo3endE
	.align		8
        /*0010*/ 	.dword	_ZN40_INTERNAL_f984a560_4_k_cu_067206af_242164cuda3std3__45__cpo6cbeginE
	.align		8
        /*0018*/ 	.dword	_ZN40_INTERNAL_f984a560_4_k_cu_067206af_242164cuda3std3__45__cpo4cendE
	.align		8
        /*0020*/ 	.dword	_ZN40_INTERNAL_f984a560_4_k_cu_067206af_242164cuda3std3__442_GLOBAL__N__f984a560_4_k_cu_067206af_242166ignoreE
	.align		8
        /*0028*/ 	.dword	_ZN40_INTERNAL_f984a560_4_k_cu_067206af_242164cuda3std3__419piecewise_constructE
	.align		8
        /*0030*/ 	.dword	_ZN40_INTERNAL_f984a560_4_k_cu_067206af_242164cuda3std3__48in_placeE
	.align		8
        /*0038*/ 	.dword	_ZN40_INTERNAL_f984a560_4_k_cu_067206af_242164cuda3std6ranges3__45__cpo4swapE
	.align		8
        /*0040*/ 	.dword	_ZN40_INTERNAL_f984a560_4_k_cu_067206af_242164cuda3std6ranges3__45__cpo9iter_moveE
	.align		8
        /*0048*/ 	.dword	_ZN40_INTERNAL_f984a560_4_k_cu_067206af_242164cute7productE
	.align		8
        /*0050*/ 	.dword	_ZN40_INTERNAL_f984a560_4_k_cu_067206af_242164cute1_E


//--------------------- .text._ZN7cutlass13device_kernelINS_4gemm6kernel13GemmUniversalIN4cute5tupleIJiiiiEEENS1_10collective13CollectiveMmaINS1_37MainloopSm90TmaGmmaWarpSpecializedFP8ILi18ENS5_IJNS4_1CILi1EEENSA_ILi8EEESB_EEENS1_35KernelTmaWarpSpecializedCooperativeEEENS5_IJNSA_ILi128EEENSA_ILi256EEENSA_ILi32EEEEEENS_12float_e5m2_tENS5_IJlSB_lEEESK_SL_NS4_8TiledMMAINS4_8MMA_AtomIJNS4_4SM904GMMA31MMA_64x256x32_F32E5M2E5M2_SS_TNILNSP_7ScaleInE1ELSR_1EEEEEENS4_6LayoutINS5_IJNSA_ILi2EEESB_SB_EEENS5_IJSB_NSA_ILi0EEESX_EEEEENS5_IJNS4_10UnderscoreES10_S10_EEEEENS4_23SM90_TMA_LOAD_MULTICASTENS4_14ComposedLayoutINS4_7SwizzleILi1ELi4ELi3EEENS4_18smem_ptr_flag_bitsILi8EEENSU_INS5_IJSC_SI_EEENS5_IJSI_SB_EEEEEEEvNS4_8identityENS4_13SM90_TMA_LOADES1C_vS1D_EENS_8epilogue10collective6detail29Sm90TmaWarpSpecializedAdapterINS1H_15DefaultEpilogueISK_SL_SL_NS1G_6thread17LinearCombinationISK_Li1EffLNS1L_9ScaleType4KindE0ELNS_15FloatRoundStyleE2ESK_EENS1_15EpilogueDefaultEEEEEvvEEEEvNT_6ParamsE --------------------------
	.section	.text._ZN7cutlass13device_kernelINS_4gemm6kernel13GemmUniversalIN4cute5tupleIJiiiiEEENS1_10collective13CollectiveMmaINS1_37MainloopSm90TmaGmmaWarpSpecializedFP8ILi18ENS5_IJNS4_1CILi1EEENSA_ILi8EEESB_EEENS1_35KernelTmaWarpSpecializedCooperativeEEENS5_IJNSA_ILi128EEENSA_ILi256EEENSA_ILi32EEEEEENS_12float_e5m2_tENS5_IJlSB_lEEESK_SL_NS4_8TiledMMAINS4_8MMA_AtomIJNS4_4SM904GMMA31MMA_64x256x32_F32E5M2E5M2_SS_TNILNSP_7ScaleInE1ELSR_1EEEEEENS4_6LayoutINS5_IJNSA_ILi2EEESB_SB_EEENS5_IJSB_NSA_ILi0EEESX_EEEEENS5_IJNS4_10UnderscoreES10_S10_EEEEENS4_23SM90_TMA_LOAD_MULTICASTENS4_14ComposedLayoutINS4_7SwizzleILi1ELi4ELi3EEENS4_18smem_ptr_flag_bitsILi8EEENSU_INS5_IJSC_SI_EEENS5_IJSI_SB_EEEEEEEvNS4_8identityENS4_13SM90_TMA_LOADES1C_vS1D_EENS_8epilogue10collective6detail29Sm90TmaWarpSpecializedAdapterINS1H_15DefaultEpilogueISK_SL_SL_NS1G_6thread17LinearCombinationISK_Li1EffLNS1L_9ScaleType4KindE0ELNS_15FloatRoundStyleE2ESK_EENS1_15EpilogueDefaultEEEEEvvEEEEvNT_6ParamsE,"ax",@progbits
	.align	128
.text._ZN7cutlass13device_kernelINS_4gemm6kernel13GemmUniversalIN4cute5tupleIJiiiiEEENS1_10collective13CollectiveMmaINS1_37MainloopSm90TmaGmmaWarpSpecializedFP8ILi18ENS5_IJNS4_1CILi1EEENSA_ILi8EEESB_EEENS1_35KernelTmaWarpSpecializedCooperativeEEENS5_IJNSA_ILi128EEENSA_ILi256EEENSA_ILi32EEEEEENS_12float_e5m2_tENS5_IJlSB_lEEESK_SL_NS4_8TiledMMAINS4_8MMA_AtomIJNS4_4SM904GMMA31MMA_64x256x32_F32E5M2E5M2_SS_TNILNSP_7ScaleInE1ELSR_1EEEEEENS4_6LayoutINS5_IJNSA_ILi2EEESB_SB_EEENS5_IJSB_NSA_ILi0EEESX_EEEEENS5_IJNS4_10UnderscoreES10_S10_EEEEENS4_23SM90_TMA_LOAD_MULTICASTENS4_14ComposedLayoutINS4_7SwizzleILi1ELi4ELi3EEENS4_18smem_ptr_flag_bitsILi8EEENSU_INS5_IJSC_SI_EEENS5_IJSI_SB_EEEEEEEvNS4_8identityENS4_13SM90_TMA_LOADES1C_vS1D_EENS_8epilogue10collective6detail29Sm90TmaWarpSpecializedAdapterINS1H_15DefaultEpilogueISK_SL_SL_NS1G_6thread17LinearCombinationISK_Li1EffLNS1L_9ScaleType4KindE0ELNS_15FloatRoundStyleE2ESK_EENS1_15EpilogueDefaultEEEEEvvEEEEvNT_6ParamsE:
        .type           _ZN7cutlass13device_kernelINS_4gemm6kernel13GemmUniversalIN4cute5tupleIJiiiiEEENS1_10collective13CollectiveMmaINS1_37MainloopSm90TmaGmmaWarpSpecializedFP8ILi18ENS5_IJNS4_1CILi1EEENSA_ILi8EEESB_EEENS1_35KernelTmaWarpSpecializedCooperativeEEENS5_IJNSA_ILi128EEENSA_ILi256EEENSA_ILi32EEEEEENS_12float_e5m2_tENS5_IJlSB_lEEESK_SL_NS4_8TiledMMAINS4_8MMA_AtomIJNS4_4SM904GMMA31MMA_64x256x32_F32E5M2E5M2_SS_TNILNSP_7ScaleInE1ELSR_1EEEEEENS4_6LayoutINS5_IJNSA_ILi2EEESB_SB_EEENS5_IJSB_NSA_ILi0EEESX_EEEEENS5_IJNS4_10UnderscoreES10_S10_EEEEENS4_23SM90_TMA_LOAD_MULTICASTENS4_14ComposedLayoutINS4_7SwizzleILi1ELi4ELi3EEENS4_18smem_ptr_flag_bitsILi8EEENSU_INS5_IJSC_SI_EEENS5_IJSI_SB_EEEEEEEvNS4_8identityENS4_13SM90_TMA_LOADES1C_vS1D_EENS_8epilogue10collective6detail29Sm90TmaWarpSpecializedAdapterINS1H_15DefaultEpilogueISK_SL_SL_NS1G_6thread17LinearCombinationISK_Li1EffLNS1L_9ScaleType4KindE0ELNS_15FloatRoundStyleE2ESK_EENS1_15EpilogueDefaultEEEEEvvEEEEvNT_6ParamsE,@function
        .size           _ZN7cutlass13device_kernelINS_4gemm6kernel13GemmUniversalIN4cute5tupleIJiiiiEEENS1_10collective13CollectiveMmaINS1_37MainloopSm90TmaGmmaWarpSpecializedFP8ILi18ENS5_IJNS4_1CILi1EEENSA_ILi8EEESB_EEENS1_35KernelTmaWarpSpecializedCooperativeEEENS5_IJNSA_ILi128EEENSA_ILi256EEENSA_ILi32EEEEEENS_12float_e5m2_tENS5_IJlSB_lEEESK_SL_NS4_8TiledMMAINS4_8MMA_AtomIJNS4_4SM904GMMA31MMA_64x256x32_F32E5M2E5M2_SS_TNILNSP_7ScaleInE1ELSR_1EEEEEENS4_6LayoutINS5_IJNSA_ILi2EEESB_SB_EEENS5_IJSB_NSA_ILi0EEESX_EEEEENS5_IJNS4_10UnderscoreES10_S10_EEEEENS4_23SM90_TMA_LOAD_MULTICASTENS4_14ComposedLayoutINS4_7SwizzleILi1ELi4ELi3EEENS4_18smem_ptr_flag_bitsILi8EEENSU_INS5_IJSC_SI_EEENS5_IJSI_SB_EEEEEEEvNS4_8identityENS4_13SM90_TMA_LOADES1C_vS1D_EENS_8epilogue10collective6detail29Sm90TmaWarpSpecializedAdapterINS1H_15DefaultEpilogueISK_SL_SL_NS1G_6thread17LinearCombinationISK_Li1EffLNS1L_9ScaleType4KindE0ELNS_15FloatRoundStyleE2ESK_EENS1_15EpilogueDefaultEEEEEvvEEEEvNT_6ParamsE,(.L_x_363 - _ZN7cutlass13device_kernelINS_4gemm6kernel13GemmUniversalIN4cute5tupleIJiiiiEEENS1_10collective13CollectiveMmaINS1_37MainloopSm90TmaGmmaWarpSpecializedFP8ILi18ENS5_IJNS4_1CILi1EEENSA_ILi8EEESB_EEENS1_35KernelTmaWarpSpecializedCooperativeEEENS5_IJNSA_ILi128EEENSA_ILi256EEENSA_ILi32EEEEEENS_12float_e5m2_tENS5_IJlSB_lEEESK_SL_NS4_8TiledMMAINS4_8MMA_AtomIJNS4_4SM904GMMA31MMA_64x256x32_F32E5M2E5M2_SS_TNILNSP_7ScaleInE1ELSR_1EEEEEENS4_6LayoutINS5_IJNSA_ILi2EEESB_SB_EEENS5_IJSB_NSA_ILi0EEESX_EEEEENS5_IJNS4_10UnderscoreES10_S10_EEEEENS4_23SM90_TMA_LOAD_MULTICASTENS4_14ComposedLayoutINS4_7SwizzleILi1ELi4ELi3EEENS4_18smem_ptr_flag_bitsILi8EEENSU_INS5_IJSC_SI_EEENS5_IJSI_SB_EEEEEEEvNS4_8identityENS4_13SM90_TMA_LOADES1C_vS1D_EENS_8epilogue10collective6detail29Sm90TmaWarpSpecializedAdapterINS1H_15DefaultEpilogueISK_SL_SL_NS1G_6thread17LinearCombinationISK_Li1EffLNS1L_9ScaleType4KindE0ELNS_15FloatRoundStyleE2ESK_EENS1_15EpilogueDefaultEEEEEvvEEEEvNT_6ParamsE)
        .other          _ZN7cutlass13device_kernelINS_4gemm6kernel13GemmUniversalIN4cute5tupleIJiiiiEEENS1_10collective13CollectiveMmaINS1_37MainloopSm90TmaGmmaWarpSpecializedFP8ILi18ENS5_IJNS4_1CILi1EEENSA_ILi8EEESB_EEENS1_35KernelTmaWarpSpecializedCooperativeEEENS5_IJNSA_ILi128EEENSA_ILi256EEENSA_ILi32EEEEEENS_12float_e5m2_tENS5_IJlSB_lEEESK_SL_NS4_8TiledMMAINS4_8MMA_AtomIJNS4_4SM904GMMA31MMA_64x256x32_F32E5M2E5M2_SS_TNILNSP_7ScaleInE1ELSR_1EEEEEENS4_6LayoutINS5_IJNSA_ILi2EEESB_SB_EEENS5_IJSB_NSA_ILi0EEESX_EEEEENS5_IJNS4_10UnderscoreES10_S10_EEEEENS4_23SM90_TMA_LOAD_MULTICASTENS4_14ComposedLayoutINS4_7SwizzleILi1ELi4ELi3EEENS4_18smem_ptr_flag_bitsILi8EEENSU_INS5_IJSC_SI_EEENS5_IJSI_SB_EEEEEEEvNS4_8identityENS4_13SM90_TMA_LOADES1C_vS1D_EENS_8epilogue10collective6detail29Sm90TmaWarpSpecializedAdapterINS1H_15DefaultEpilogueISK_SL_SL_NS1G_6thread17LinearCombinationISK_Li1EffLNS1L_9ScaleType4KindE0ELNS_15FloatRoundStyleE2ESK_EENS1_15EpilogueDefaultEEEEEvvEEEEvNT_6ParamsE,@"STO_CUDA_ENTRY STV_DEFAULT"
_ZN7cutlass13device_kernelINS_4gemm6kernel13GemmUniversalIN4cute5tupleIJiiiiEEENS1_10collective13CollectiveMmaINS1_37MainloopSm90TmaGmmaWarpSpecializedFP8ILi18ENS5_IJNS4_1CILi1EEENSA_ILi8EEESB_EEENS1_35KernelTmaWarpSpecializedCooperativeEEENS5_IJNSA_ILi128EEENSA_ILi256EEENSA_ILi32EEEEEENS_12float_e5m2_tENS5_IJlSB_lEEESK_SL_NS4_8TiledMMAINS4_8MMA_AtomIJNS4_4SM904GMMA31MMA_64x256x32_F32E5M2E5M2_SS_TNILNSP_7ScaleInE1ELSR_1EEEEEENS4_6LayoutINS5_IJNSA_ILi2EEESB_SB_EEENS5_IJSB_NSA_ILi0EEESX_EEEEENS5_IJNS4_10UnderscoreES10_S10_EEEEENS4_23SM90_TMA_LOAD_MULTICASTENS4_14ComposedLayoutINS4_7SwizzleILi1ELi4ELi3EEENS4_18smem_ptr_flag_bitsILi8EEENSU_INS5_IJSC_SI_EEENS5_IJSI_SB_EEEEEEEvNS4_8identityENS4_13SM90_TMA_LOADES1C_vS1D_EENS_8epilogue10collective6detail29Sm90TmaWarpSpecializedAdapterINS1H_15DefaultEpilogueISK_SL_SL_NS1G_6thread17LinearCombinationISK_Li1EffLNS1L_9ScaleType4KindE0ELNS_15FloatRoundStyleE2ESK_EENS1_15EpilogueDefaultEEEEEvvEEEEvNT_6ParamsE:
[----:B------:R-:W0:Y:S02]  /*0000*/  LDC R1, c[0x0][0x28] ;  /* 0x00000a00ff017b82 */ /* 0x000e240000000800 */
[----:B0-----:R-:W-:Y:S01]  /*0010*/  VIADD R1, R1, 0xffffff00 ;  /* 0xffffff0001017836 */ /* 0x001fe20000000000 */
[----:B------:R-:W0:Y:S01]  /*0020*/  S2R R5, SR_TID.X ;  /* 0x0000000000057919 */ /* 0x000e220000002100 */
[----:B------:R-:W-:Y:S01]  /*0030*/  ELECT P0, URZ, PT ;  /* 0x00000000003f782f */ /* 0x000fe20003800000 */
[----:B------:R-:W-:Y:S01]  /*0040*/  BSSY B0, `(.L_x_0) ;  /* 0x0000015000007945 */ /* 0x000fe20003800000 */
[--C-:B0-----:R-:W-:Y:S02]  /*0050*/  SHF.R.U32.HI R0, RZ, 0x5, R5.reuse ;  /* 0x00000005ff007819 */ /* 0x101fe40000011605 */
[----:B------:R-:W-:-:S03]  /*0060*/  SHF.R.U32.HI R2, RZ, 0x7, R5 ;  /* 0x00000007ff027819 */ /* 0x000fc60000011605 */
[----:B------:R-:W0:Y:S04]  /*0070*/  SHFL.IDX PT, R3, R0, RZ, 0x1f ;  /* 0x00001fff00037589 */ /* 0x000e2800000e0000 */
[----:B------:R-:W1:Y:S01]  /*0080*/  SHFL.IDX PT, R2, R2, RZ, 0x1f ;  /* 0x00001fff02027589 */ /* 0x000e6200000e0000 */
[----:B0-----:R-:W-:Y:S02]  /*0090*/  R2UR UR4, R3 ;  /* 0x00000000030472ca */ /* 0x001fe400000e0000 */
[----:B-1----:R-:W-:-:S11]  /*00a0*/  R2UR UR6, R2 ;  /* 0x00000000020672ca */ /* 0x002fd600000e0000 */
[----:B------:R-:W-:Y:S02]  /*00b0*/  USHF.R.S32.HI UR5, URZ, 0x1f, UR4 ;  /* 0x0000001f3f057899 */ /* 0x000fe40008011404 */
[----:B------:R-:W-:Y:S02]  /*00c0*/  ISETP.NE.OR P0, PT, RZ, UR4, !P0 ;  /* 0x00000004ff007c0c */ /* 0x000fe4000c705670 */
[----:B------:R-:W-:-:S04]  /*00d0*/  ULEA.HI UR5, UR5, UR4, URZ, 0x2 ;  /* 0x0000000405057291 */ /* 0x000fc8000f8f103f */
[----:B------:R-:W-:-:S04]  /*00e0*/  ULOP3.LUT UR5, UR5, 0xfffffffc, URZ, 0xc0, !UPT ;  /* 0xfffffffc05057892 */ /* 0x000fc8000f8ec03f */
[----:B------:R-:W-:-:S03]  /*00f0*/  UIADD3 UR8, UR4, -UR5, URZ ;  /* 0x8000000504087290 */ /* 0x000fc6000fffe03f */
[----:B------:R-:W-:Y:S09]  /*0100*/  @P0 BRA `(.L_x_1) ;  /* 0x0000000000200947 */ /* 0x000ff20003800000 */
[----:B------:R-:W-:Y:S02]  /*0110*/  ULDC.64 UR4, c[0x0][0x198] ;  /* 0x0000660000047ab9 */ /* 0x000fe40000000a00 */
[----:B------:R-:W-:Y:S02]  /*0120*/  UIADD3 UR10, UP0, UR4, 0xf0, URZ ;  /* 0x000000f0040a7890 */ /* 0x000fe4000ff1e03f */
[----:B------:R-:W-:Y:S02]  /*0130*/  UIADD3 UR4, UP1, UR4, 0x1f0, URZ ;  /* 0x000001f004047890 */ /* 0x000fe4000ff3e03f */
[----:B------:R-:W-:Y:S02]  /*0140*/  UIADD3.X UR11, URZ, UR5, URZ, UP0, !UPT ;  /* 0x000000053f0b7290 */ /* 0x000fe400087fe43f */
[----:B------:R-:W-:-:S07]  /*0150*/  UIADD3.X UR5, URZ, UR5, URZ, UP1, !UPT ;  /* 0x000000053f057290 */ /* 0x000fce0008ffe43f */
[----:B------:R0:W-:Y:S02]  /*0160*/  UTMACCTL.PF [UR10] ;  /* 0x000000000a0079b9 */ /* 0x0001e40008040000 */
[----:B------:R0:W-:Y:S02]  /*0170*/  UTMACCTL.PF [UR4] ;  /* 0x00000000040079b9 */ /* 0x0001e40008040000 */
[----:B0-----:R-:W-:Y:S01]  /*0180*/  NOP ;  /* 0x0000000000007918 */ /* 0x001fe20000000000 */
.L_x_1:
[----:B------:R-:W-:Y:S05]  /*0190*/  BSYNC B0 ;  /* 0x0000000000007941 */ /* 0x000fea0003800000 */
.L_x_0:
[----:B------:R-:W0:Y:S01]  /*01a0*/  SHFL.IDX PT, R3, R0, RZ, 0x1f ;  /* 0x00001fff00037589 */ /* 0x000e2200000e0000 */
[----:B------:R-:W-:Y:S01]  /*01b0*/  UISETP.NE.AND UP0, UPT, UR8, 0x3, UPT ;  /* 0x000000030800788c */ /* 0x000fe2000bf05270 */
[----:B------:R-:W-:Y:S01]  /*01c0*/  ISETP.NE.AND P2, PT, RZ, UR6, PT ;  /* 0x00000006ff007c0c */ /* 0x000fe2000bf45270 */
[----:B------:R-:W-:Y:S02]  /*01d0*/  UIADD3 UR10, UR6, -0x1, URZ ;  /* 0xffffffff060a7890 */ /* 0x000fe4000fffe03f */
[----:B------:R-:W-:Y:S02]  /*01e0*/  UISETP.EQ.OR UP0, UPT, UR8, URZ, !UP0 ;  /* 0x0000003f0800728c */ /* 0x000fe4000c702670 */
[----:B------:R-:W-:Y:S02]  /*01f0*/  UISETP.GE.U32.AND UP1, UPT, UR10, 0x2, UPT ;  /* 0x000000020a00788c */ /* 0x000fe4000bf26070 */
[----:B------:R-:W-:-:S04]  /*0200*/  UISETP.EQ.AND UP0, UPT, UR6, URZ, UP0 ;  /* 0x0000003f0600728c */ /* 0x000fc80008702270 */
[----:B------:R-:W-:-:S04]  /*0210*/  USEL UR13, URZ, 0x1, !UP0 ;  /* 0x000000013f0d7887 */ /* 0x000fc8000c000000 */
[----:B------:R-:W-:Y:S01]  /*0220*/  USEL UR13, UR13, 0x2, UP1 ;  /* 0x000000020d0d7887 */ /* 0x000fe20008800000 */
[----:B0-----:R-:W-:-:S13]  /*0230*/  ISETP.NE.AND P0, PT, R3, RZ, PT ;  /* 0x000000ff0300720c */ /* 0x001fda0003f05270 */
[----:B------:R-:W-:Y:S05]  /*0240*/  @P0 BRA `(.L_x_2) ;  /* 0x0000000000d40947 */ /* 0x000fea0003800000 */
[----:B------:R-:W-:Y:S01]  /*0250*/  ELECT P0, URZ, PT ;  /* 0x00000000003f782f */ /* 0x000fe20003800000 */
[----:B------:R-:W-:-:S12]  /*0260*/  BSSY B0, `(.L_x_2) ;  /* 0x0000033000007945 */ /* 0x000fd80003800000 */
[----:B------:R-:W-:Y:S05]  /*0270*/  @!P0 BRA `(.L_x_3) ;  /* 0x0000000000c48947 */ /* 0x000fea0003800000 */
[----:B------:R-:W0:Y:S01]  /*0280*/  S2UR UR9, SR_CgaCtaId ;  /* 0x00000000000979c3 */ /* 0x000e220000008800 */
[----:B------:R-:W-:Y:S01]  /*0290*/  UMOV UR4, 0x400 ;  /* 0x0000040000047882 */ /* 0x000fe20000000000 */
[----:B------:R-:W-:Y:S01]  /*02a0*/  UMOV UR5, 0x1 ;  /* 0x0000000100057882 */ /* 0x000fe20000000000 */
[----:B------:R-:W-:Y:S02]  /*02b0*/  UMOV UR6, 0x10 ;  /* 0x0000001000067882 */ /* 0x000fe40000000000 */
[----:B------:R-:W-:-:S04]  /*02c0*/  UIADD3 UR6, -UR6, 0x100000, URZ ;  /* 0x0010000006067890 */ /* 0x000fc8000fffe13f */
[----:B------:R-:W-:Y:S02]  /*02d0*/  USHF.L.U32 UR7, UR6, 0xb, URZ ;  /* 0x0000000b06077899 */ /* 0x000fe4000800063f */
[----:B------:R-:W-:Y:S02]  /*02e0*/  USHF.L.U32 UR6, UR6, 0x1, URZ ;  /* 0x0000000106067899 */ /* 0x000fe4000800063f */
[----:B0-----:R-:W-:Y:S02]  /*02f0*/  ULEA UR9, UR9, UR4, 0x18 ;  /* 0x0000000409097291 */ /* 0x001fe4000f8ec03f */
[----:B------:R-:W-:-:S04]  /*0300*/  UIADD3 UR4, -UR5, 0x100000, URZ ;  /* 0x0010000005047890 */ /* 0x000fc8000fffe13f */
[----:B------:R-:W-:Y:S02]  /*0310*/  USHF.L.U32 UR5, UR4, 0xb, URZ ;  /* 0x0000000b04057899 */ /* 0x000fe4000800063f */
[----:B------:R-:W-:Y:S01]  /*0320*/  USHF.L.U32 UR4, UR4, 0x1, URZ ;  /* 0x0000000104047899 */ /* 0x000fe2000800063f */
[----:B------:R-:W0:Y:S11]  /*0330*/  FENCE.VIEW.ASYNC.S ;  /* 0x00000000000073c6 */ /* 0x000e360000000000 */
[----:B0-----:R0:W1:Y:S01]  /*0340*/  SYNCS.EXCH.64 URZ, [UR9], UR4 ;  /* 0x00000004093f75b2 */ /* 0x0010620008000100 */
[----:B------:R0:W2:Y:S01]  /*0350*/  SYNCS.EXCH.64 URZ, [UR9+0x90], UR6 ;  /* 0x00009006093f75b2 */ /* 0x0000a20008000100 */
[----:B------:R0:W3:Y:S01]  /*0360*/  SYNCS.EXCH.64 URZ, [UR9+0x8], UR4 ;  /* 0x00000804093f75b2 */ /* 0x0000e20008000100 */
[----:B------:R0:W4:Y:S01]  /*0370*/  SYNCS.EXCH.64 URZ, [UR9+0x98], UR6 ;  /* 0x00009806093f75b2 */ /* 0x0001220008000100 */
[----:B------:R0:W0:Y:S01]  /*0380*/  SYNCS.EXCH.64 URZ, [UR9+0x10], UR4 ;  /* 0x00001004093f75b2 */ /* 0x0000220008000100 */
        /* <DEDUP_REMOVED lines=31> */
[----:B-1234-:R-:W-:Y:S01]  /*0580*/  NOP ;  /* 0x0000000000007918 */ /* 0x01efe20000000000 */
.L_x_3:
[----:B0-----:R-:W-:Y:S05]  /*0590*/  BSYNC B0 ;  /* 0x0000000000007941 */ /* 0x001fea0003800000 */
.L_x_2:
[----:B------:R-:W-:Y:S01]  /*05a0*/  SHF.R.S32.HI R4, RZ, 0x1f, R5 ;  /* 0x0000001fff047819 */ /* 0x000fe20000011405 */
[----:B------:R-:W0:Y:S01]  /*05b0*/  SHFL.IDX PT, R0, R0, RZ, 0x1f ;  /* 0x00001fff00007589 */ /* 0x000e2200000e0000 */
[----:B------:R-:W-:Y:S01]  /*05c0*/  ELECT P0, URZ, PT ;  /* 0x00000000003f782f */ /* 0x000fe20003800000 */
[----:B------:R-:W1:Y:S01]  /*05d0*/  S2UR UR9, SR_CTAID.X ;  /* 0x00000000000979c3 */ /* 0x000e620000002500 */
[----:B------:R-:W-:Y:S01]  /*05e0*/  LEA.HI R4, R4, R5, RZ, 0x7 ;  /* 0x0000000504047211 */ /* 0x000fe200078f38ff */
[----:B------:R-:W2:Y:S01]  /*05f0*/  S2R R2, SR_CTAID.Y ;  /* 0x0000000000027919 */ /* 0x000ea20000002600 */
[----:B------:R-:W-:Y:S01]  /*0600*/  SHF.R.S32.HI R6, RZ, 0x1f, R3 ;  /* 0x0000001fff067819 */ /* 0x000fe20000011403 */
[----:B------:R-:W-:Y:S01]  /*0610*/  ULDC UR4, c[0x0][0x154] ;  /* 0x0000550000047ab9 */ /* 0x000fe20000000800 */
[----:B------:R-:W-:Y:S01]  /*0620*/  LOP3.LUT R4, R4, 0xffffff80, RZ, 0xc0, !PT ;  /* 0xffffff8004047812 */ /* 0x000fe200078ec0ff */
[----:B------:R-:W-:Y:S01]  /*0630*/  NOP ;  /* 0x0000000000007918 */ /* 0x000fe20000000000 */
[----:B------:R-:W-:Y:S01]  /*0640*/  LEA.HI R6, R6, R3, RZ, 0x2 ;  /* 0x0000000306067211 */ /* 0x000fe200078f10ff */
[----:B------:R-:W3:Y:S01]  /*0650*/  LDC R11, c[0x0][0x148] ;  /* 0x00005200ff0b7b82 */ /* 0x000ee20000000800 */
[----:B------:R-:W-:Y:S01]  /*0660*/  NOP ;  /* 0x0000000000007918 */ /* 0x000fe20000000000 */
[----:B------:R-:W-:Y:S01]  /*0670*/  IMAD.IADD R4, R5, 0x1, -R4 ;  /* 0x0000000105047824 */ /* 0x000fe200078e0a04 */
[----:B------:R-:W-:-:S04]  /*0680*/  LOP3.LUT R6, R6, 0x3ffffffc, RZ, 0xc0, !PT ;  /* 0x3ffffffc06067812 */ /* 0x000fc800078ec0ff */
[----:B------:R-:W-:Y:S01]  /*0690*/  SHF.R.S32.HI R5, RZ, 0x1f, R4 ;  /* 0x0000001fff057819 */ /* 0x000fe20000011404 */
[----:B------:R-:W-:Y:S01]  /*06a0*/  IMAD.IADD R6, R3, 0x1, -R6 ;  /* 0x0000000103067824 */ /* 0x000fe200078e0a06 */
[----:B------:R-:W4:Y:S02]  /*06b0*/  LDC R8, c[0x0][0x144] ;  /* 0x00005100ff087b82 */ /* 0x000f240000000800 */
[----:B------:R-:W-:Y:S02]  /*06c0*/  LEA.HI R5, R5, R4, RZ, 0x3 ;  /* 0x0000000405057211 */ /* 0x000fe400078f18ff */
[----:B0-----:R-:W-:Y:S02]  /*06d0*/  ISETP.NE.OR P0, PT, R0, RZ, !P0 ;  /* 0x000000ff0000720c */ /* 0x001fe40004705670 */
[--C-:B------:R-:W-:Y:S02]  /*06e0*/  SHF.R.S32.HI R0, RZ, 0x3, R5.reuse ;  /* 0x00000003ff007819 */ /* 0x100fe40000011405 */
[----:B------:R-:W-:-:S04]  /*06f0*/  SHF.R.S32.HI R5, RZ, 0x1f, R5 ;  /* 0x0000001fff057819 */ /* 0x000fc80000011405 */
[----:B------:R-:W-:-:S04]  /*0700*/  LEA.HI R5, R5, R0, RZ, 0x2 ;  /* 0x0000000005057211 */ /* 0x000fc800078f10ff */
[----:B------:R-:W-:Y:S01]  /*0710*/  LOP3.LUT R5, R5, 0xfffffffc, RZ, 0xc0, !PT ;  /* 0xfffffffc05057812 */ /* 0x000fe200078ec0ff */
[----:B------:R-:W-:Y:S01]  /*0720*/  VOTEU.ALL UP0, P0 ;  /* 0x00000000003f7886 */ /* 0x000fe20000000000 */
[----:B--2---:R-:W-:Y:S01]  /*0730*/  I2FP.F32.U32 R7, R2 ;  /* 0x0000000200077245 */ /* 0x004fe20000201000 */
[----:B------:R-:W-:Y:S02]  /*0740*/  VOTEU.ALL UP1, P0 ;  /* 0x00000000003f7886 */ /* 0x000fe40000020000 */
[----:B------:R-:W-:Y:S01]  /*0750*/  IMAD.IADD R5, R0, 0x1, -R5 ;  /* 0x0000000100057824 */ /* 0x000fe200078e0a05 */
[----:B------:R-:W0:Y:S01]  /*0760*/  @!UP0 S2UR UR7, SR_CgaCtaId ;  /* 0x00000000000789c3 */ /* 0x000e220000008800 */
[----:B-1----:R-:W-:Y:S01]  /*0770*/  I2FP.F32.U32 R0, UR9 ;  /* 0x0000000900007c45 */ /* 0x002fe20008201000 */
[----:B------:R-:W-:Y:S01]  /*0780*/  FMUL R9, R7, UR4 ;  /* 0x0000000407097c20 */ /* 0x000fe20008400000 */
[----:B------:R-:W-:Y:S01]  /*0790*/  IMAD R5, R6, 0x4, R5 ;  /* 0x0000000406057824 */ /* 0x000fe200078e0205 */
[----:B------:R-:W-:Y:S01]  /*07a0*/  ULDC UR4, c[0x0][0x150] ;  /* 0x0000540000047ab9 */ /* 0x000fe20000000800 */
[----:B------:R-:W-:Y:S01]  /*07b0*/  @!UP0 UMOV UR6, 0x400 ;  /* 0x0000040000068882 */ /* 0x000fe20000000000 */
[----:B------:R-:W-:Y:S01]  /*07c0*/  FMUL R7, R0, UR4 ;  /* 0x0000000400077c20 */ /* 0x000fe20008400000 */
[----:B------:R-:W-:Y:S01]  /*07d0*/  IMAD.SHL.U32 R0, R5, 0x4, RZ ;  /* 0x0000000405007824 */ /* 0x000fe200078e00ff */
[----:B------:R-:W1:Y:S01]  /*07e0*/  LDC R6, c[0x0][0x140] ;  /* 0x00005000ff067b82 */ /* 0x000e620000000800 */
[----:B------:R-:W2:Y:S01]  /*07f0*/  F2I.U32.TRUNC.NTZ R9, R9 ;  /* 0x0000000900097305 */ /* 0x000ea2000020f000 */
[----:B------:R-:W-:-:S02]  /*0800*/  UMOV UR4, 0x20 ;  /* 0x0000002000047882 */ /* 0x000fc40000000000 */
[----:B------:R-:W-:Y:S01]  /*0810*/  LOP3.LUT R10, R5, 0xc, R0, 0x78, !PT ;  /* 0x0000000c050a7812 */ /* 0x000fe200078e7800 */
[----:B------:R-:W-:-:S04]  /*0820*/  @!UP0 UIADD3 UR4, -UR4, 0x100000, URZ ;  /* 0x0010000004048890 */ /* 0x000fc8000fffe13f */
[----:B------:R-:W-:Y:S02]  /*0830*/  @!UP0 USHF.L.U32 UR5, UR4, 0xb, URZ ;  /* 0x0000000b04058899 */ /* 0x000fe4000800063f */
[----:B------:R-:W-:Y:S01]  /*0840*/  @!UP0 USHF.L.U32 UR4, UR4, 0x1, URZ ;  /* 0x0000000104048899 */ /* 0x000fe2000800063f */
[----:B------:R-:W5:Y:S01]  /*0850*/  F2I.U32.TRUNC.NTZ R7, R7 ;  /* 0x0000000700077305 */ /* 0x000f62000020f000 */
[----:B------:R1:W-:Y:S01]  /*0860*/  STL [R1+0x78], R10 ;  /* 0x0000780a01007387 */ /* 0x0003e20000100800 */
[----:B--2---:R-:W-:Y:S01]  /*0870*/  IMAD.MOV R12, RZ, RZ, -R9 ;  /* 0x000000ffff0c7224 */ /* 0x004fe200078e0a09 */
[----:B0-----:R-:W-:Y:S01]  /*0880*/  @!UP0 ULEA UR6, UR7, UR6, 0x18 ;  /* 0x0000000607068291 */ /* 0x001fe2000f8ec03f */
[----:B------:R-:W-:Y:S02]  /*0890*/  VOTEU.ALL UP0, P0 ;  /* 0x00000000003f7886 */ /* 0x000fe40000000000 */
[----:B---3--:R-:W-:Y:S01]  /*08a0*/  IMAD R5, R11, R12, R2 ;  /* 0x0000000c0b057224 */ /* 0x008fe200078e0202 */
[----:B------:R-:W-:-:S02]  /*08b0*/  LOP3.LUT P0, RZ, R4, 0x7, RZ, 0xc0, !PT ;  /* 0x0000000704ff7812 */ /* 0x000fc4000780c0ff */
[----:B-1----:R-:W-:Y:S01]  /*08c0*/  ISETP.EQ.U32.AND P4, PT, R6, 0x1, PT ;  /* 0x000000010600780c */ /* 0x002fe20003f82070 */
[----:B-----5:R-:W-:Y:S01]  /*08d0*/  IMAD.MOV R7, RZ, RZ, -R7 ;  /* 0x000000ffff077224 */ /* 0x020fe200078e0a07 */
[----:B------:R-:W-:Y:S02]  /*08e0*/  ISETP.NE.AND P1, PT, R5, R10, PT ;  /* 0x0000000a0500720c */ /* 0x000fe40003f25270 */
[----:B------:R-:W-:Y:S01]  /*08f0*/  ISETP.LT.U32.AND P0, PT, R10, 0x8, !P0 ;  /* 0x000000080a00780c */ /* 0x000fe20004701070 */
[----:B----4-:R-:W-:Y:S01]  /*0900*/  IMAD R0, R8, R7, UR9 ;  /* 0x0000000908007e24 */ /* 0x010fe2000f8e0207 */
[----:B------:R-:W0:Y:S02]  /*0910*/  FENCE.VIEW.ASYNC.S ;  /* 0x00000000000073c6 */ /* 0x000e240000000000 */
[----:B0-----:R0:W1:Y:S02]  /*0920*/  @!UP0 SYNCS.EXCH.64 URZ, [UR6+0x130], UR4 ;  /* 0x00013004063f85b2 */ /* 0x0010640008000100 */
[----:B------:R-:W-:-:S04]  /*0930*/  ISETP.EQ.OR P1, PT, R0, RZ, !P1 ;  /* 0x000000ff0000720c */ /* 0x000fc80004f22670 */
[----:B------:R-:W-:Y:S01]  /*0940*/  PLOP3.LUT P0, PT, P0, P1, PT, 0x80, 0x0 ;  /* 0x000000000000781c */ /* 0x000fe20000703070 */
[----:B------:R0:W2:Y:S01]  /*0950*/  @!UP1 SYNCS.EXCH.64 URZ, [UR6+0x138], UR4 ;  /* 0x00013804063f95b2 */ /* 0x0000a20008000100 */
[----:B------:R-:W-:Y:S01]  /*0960*/  NOP ;  /* 0x0000000000007918 */ /* 0x000fe20000000000 */
[----:B------:R-:W-:Y:S10]  /*0970*/  @!P4 BRA `(.L_x_4) ;  /* 0x000000000008c947 */ /* 0x000ff40003800000 */
[----:B-12---:R-:W-:Y:S01]  /*0980*/  UCGABAR_ARV ;  /* 0x00000000000079c7 */ /* 0x006fe20008000000 */
[----:B------:R-:W-:Y:S05]  /*0990*/  BRA `(.L_x_5) ;  /* 0x0000000000047947 */ /* 0x000fea0003800000 */
.L_x_4:
[----:B-12---:R-:W-:Y:S01]  /*09a0*/  NOP ;  /* 0x0000000000007918 */ /* 0x006fe20000000000 */
.L_x_5:
[----:B------:R-:W1:Y:S01]  /*09b0*/  LDC R3, c[0x0][0x65c] ;  /* 0x00019700ff037b82 */ /* 0x000e620000000800 */
[----:B------:R-:W-:Y:S02]  /*09c0*/  IMAD.U32 R4, RZ, RZ, UR9 ;  /* 0x00000009ff047e24 */ /* 0x000fe4000f8e00ff */
[----:B------:R-:W-:Y:S01]  /*09d0*/  IMAD.MOV.U32 R5, RZ, RZ, RZ ;  /* 0x000000ffff057224 */ /* 0x000fe200078e00ff */
[----:B-1----:R-:W-:-:S13]  /*09e0*/  ISETP.NE.AND P3, PT, R3, 0x1, PT ;  /* 0x000000010300780c */ /* 0x002fda0003f65270 */
[----:B------:R-:W1:Y:S01]  /*09f0*/  @P3 LDC R7, c[0x0][0x10] ;  /* 0x00000400ff073b82 */ /* 0x000e620000000800 */
[----:B------:R-:W-:Y:S02]  /*0a00*/  @P3 IMAD.MOV.U32 R3, RZ, RZ, RZ ;  /* 0x000000ffff033224 */ /* 0x000fe400078e00ff */
[----:B------:R-:W-:-:S05]  /*0a10*/  @P3 IMAD.MOV.U32 R13, RZ, RZ, RZ ;  /* 0x000000ffff0d3224 */ /* 0x000fca00078e00ff */
[----:B------:R-:W2:Y:S01]  /*0a20*/  @!P3 LDC R9, c[0x0][0xc] ;  /* 0x00000300ff09bb82 */ /* 0x000ea20000000800 */
[----:B-1----:R-:W-:-:S04]  /*0a30*/  @P3 IMAD.WIDE.U32 R6, R7, UR9, R2 ;  /* 0x0000000907063c25 */ /* 0x002fc8000f8e0002 */
[----:B------:R-:W-:Y:S02]  /*0a40*/  @P3 IMAD.MOV.U32 R19, RZ, RZ, R6 ;  /* 0x000000ffff133224 */ /* 0x000fe400078e0006 */
[----:B------:R-:W-:Y:S02]  /*0a50*/  @P3 IMAD.IADD R23, R7, 0x1, R13 ;  /* 0x0000000107173824 */ /* 0x000fe400078e020d */
[----:B--2---:R-:W-:-:S04]  /*0a60*/  @!P3 IMAD.WIDE.U32 R4, R2, R9, R4 ;  /* 0x000000090204b225 */ /* 0x004fc800078e0004 */
[----:B------:R-:W-:Y:S02]  /*0a70*/  @!P3 IMAD.MOV.U32 R19, RZ, RZ, R4 ;  /* 0x000000ffff13b224 */ /* 0x000fe400078e0004 */
[----:B------:R-:W-:-:S03]  /*0a80*/  @!P3 IMAD.MOV.U32 R23, RZ, RZ, R5 ;  /* 0x000000ffff17b224 */ /* 0x000fc600078e0005 */
[----:B------:R1:W-:Y:S04]  /*0a90*/  STL [R1+0x80], R19 ;  /* 0x0000801301007387 */ /* 0x0003e80000100800 */
[----:B------:R1:W-:Y:S01]  /*0aa0*/  STL [R1+0x7c], R23 ;  /* 0x00007c1701007387 */ /* 0x0003e20000100800 */
[----:B------:R-:W-:Y:S05]  /*0ab0*/  @!P4 BRA `(.L_x_6) ;  /* 0x00000000000cc947 */ /* 0x000fea0003800000 */
[----:B------:R-:W-:Y:S01]  /*0ac0*/  UCGABAR_WAIT ;  /* 0x0000000000007dc7 */ /* 0x000fe20008000000 */
[----:B------:R-:W-:Y:S01]  /*0ad0*/  CCTL.IVALL ;  /* 0x00000000ff00798f */ /* 0x000fe20002000000 */
[----:B------:R-:W-:Y:S05]  /*0ae0*/  BRA `(.L_x_7) ;  /* 0x0000000000047947 */ /* 0x000fea0003800000 */
.L_x_6:
[----:B------:R-:W-:Y:S06]  /*0af0*/  BAR.SYNC.DEFER_BLOCKING 0x0 ;  /* 0x0000000000007b1d */ /* 0x000fec0000010000 */
.L_x_7:
[----:B------:R-:W-:Y:S05]  /*0b00*/  @!P2 BRA `(.L_x_8) ;  /* 0x000000e00064a947 */ /* 0x000fea0003800000 */
[----:B------:R-:W-:-:S06]  /*0b10*/  UISETP.GT.U32.AND UP0, UPT, UR10, 0x1, UPT ;  /* 0x000000010a00788c */ /* 0x000fcc000bf04070 */
[----:B------:R-:W-:-:S13]  /*0b20*/  PLOP3.LUT P1, PT, PT, PT, UP0, 0x80, 0x0 ;  /* 0x000000000000781c */ /* 0x000fda0003f2f008 */
[----:B0-----:R-:W-:Y:S05]  /*0b30*/  @P1 EXIT ;  /* 0x000000000000194d */ /* 0x001fea0003800000 */
[----:B------:R-:W-:Y:S01]  /*0b40*/  IMAD.MOV.U32 R6, RZ, RZ, -0x1 ;  /* 0xffffffffff067424 */ /* 0x000fe200078e00ff */
[----:B------:R-:W-:Y:S01]  /*0b50*/  ULDC.64 UR4, c[0x0][0x650] ;  /* 0x0001940000047ab9 */ /* 0x000fe20000000a00 */
[----:B------:R-:W-:Y:S01]  /*0b60*/  IMAD.MOV.U32 R5, RZ, RZ, -0x1 ;  /* 0xffffffffff057424 */ /* 0x000fe200078e00ff */
[----:B------:R-:W-:Y:S01]  /*0b70*/  ISETP.GE.U32.AND P1, PT, R19, UR4, PT ;  /* 0x0000000413007c0c */ /* 0x000fe2000bf26070 */
[----:B------:R-:W-:Y:S01]  /*0b80*/  UMOV UR23, 0xffffffff ;  /* 0xffffffff00177882 */ /* 0x000fe20000000000 */
[----:B------:R0:W-:Y:S01]  /*0b90*/  STL [R1+0x88], R6 ;  /* 0x0000880601007387 */ /* 0x0001e20000100800 */
[----:B------:R-:W-:Y:S02]  /*0ba0*/  PRMT R4, RZ, 0x7610, R4 ;  /* 0x00007610ff047816 */ /* 0x000fe40000000004 */
[----:B------:R-:W-:Y:S01]  /*0bb0*/  ISETP.GE.U32.AND.EX P1, PT, R23, UR5, PT, P1 ;  /* 0x0000000517007c0c */ /* 0x000fe2000bf26110 */
[----:B------:R0:W-:-:S12]  /*0bc0*/  STL [R1+0x84], R5 ;  /* 0x0000840501007387 */ /* 0x0001d80000100800 */
[----:B0-----:R-:W-:Y:S05]  /*0bd0*/  @P1 BRA `(.L_x_9) ;  /* 0x0000000400381947 */ /* 0x001fea0003800000 */
[----:B------:R-:W0:Y:S01]  /*0be0*/  LDC.64 R14, c[0x0][0x628] ;  /* 0x00018a00ff0e7b82 */ /* 0x000e220000000a00 */
[----:B------:R-:W-:Y:S02]  /*0bf0*/  IMAD.MOV.U32 R4, RZ, RZ, R19 ;  /* 0x000000ffff047224 */ /* 0x000fe400078e0013 */
[----:B------:R-:W-:-:S05]  /*0c00*/  IMAD.MOV.U32 R5, RZ, RZ, R23 ;  /* 0x000000ffff057224 */ /* 0x000fca00078e0017 */
[----:B------:R-:W2:Y:S08]  /*0c10*/  LDC R10, c[0x0][0x630] ;  /* 0x00018c00ff0a7b82 */ /* 0x000eb00000000800 */
[----:B------:R-:W3:Y:S01]  /*0c20*/  LDC.64 R16, c[0x0][0x620] ;  /* 0x00018800ff107b82 */ /* 0x000ee20000000a00 */
[----:B0-----:R-:W-:-:S04]  /*0c30*/  ISETP.NE.U32.AND P1, PT, R14, RZ, PT ;  /* 0x000000ff0e00720c */ /* 0x001fc80003f25070 */
[----:B------:R-:W-:-:S13]  /*0c40*/  ISETP.NE.AND.EX P1, PT, R15, RZ, PT, P1 ;  /* 0x000000ff0f00720c */ /* 0x000fda0003f25310 */
[----:B--23--:R-:W-:Y:S05]  /*0c50*/  @!P1 BRA `(.L_x_10) ;  /* 0x0000000000289947 */ /* 0x00cfea0003800000 */
[----:B------:R-:W0:Y:S02]  /*0c60*/  LDC R9, c[0x0][0x634] ;  /* 0x00018d00ff097b82 */ /* 0x000e240000000800 */
[----:B0-----:R-:W-:-:S05]  /*0c70*/  IADD3 R9, P1, R19, R9, RZ ;  /* 0x0000000913097210 */ /* 0x001fca0007f3e0ff */
[----:B------:R-:W-:-:S04]  /*0c80*/  IMAD.X R13, RZ, RZ, R23, P1 ;  /* 0x000000ffff0d7224 */ /* 0x000fc800008e0617 */
[----:B------:R-:W-:-:S04]  /*0c90*/  IMAD.WIDE.U32 R4, R13, R14, RZ ;  /* 0x0000000e0d047225 */ /* 0x000fc800078e00ff */
[----:B------:R-:W-:-:S04]  /*0ca0*/  IMAD.WIDE.U32 R6, P1, R9, R15, R4 ;  /* 0x0000000f09067225 */ /* 0x000fc80007820004 */
[----:B------:R-:W-:-:S04]  /*0cb0*/  IMAD.WIDE.U32 R4, R9, R14, RZ ;  /* 0x0000000e09047225 */ /* 0x000fc800078e00ff */
[----:B------:R-:W-:Y:S01]  /*0cc0*/  IMAD.X R9, RZ, RZ, RZ, P1 ;  /* 0x000000ffff097224 */ /* 0x000fe200008e06ff */
[----:B------:R-:W-:Y:S01]  /*0cd0*/  IADD3 RZ, P1, R5, R6, RZ ;  /* 0x0000000605ff7210 */ /* 0x000fe20007f3e0ff */
[----:B------:R-:W-:-:S04]  /*0ce0*/  IMAD.MOV.U32 R8, RZ, RZ, R7 ;  /* 0x000000ffff087224 */ /* 0x000fc800078e0007 */
[----:B------:R-:W-:-:S08]  /*0cf0*/  IMAD.WIDE.U32.X R4, R13, R15, R8, P1 ;  /* 0x0000000f0d047225 */ /* 0x000fd000008e0408 */
.L_x_10:
[----:B------:R-:W0:Y:S01]  /*0d00*/  LDC.64 R20, c[0x0][0x640] ;  /* 0x00019000ff147b82 */ /* 0x000e220000000a00 */
[-C--:B------:R-:W-:Y:S01]  /*0d10*/  SHF.R.U64 R22, R4, R10.reuse, R5 ;  /* 0x0000000a04167219 */ /* 0x080fe20000001205 */
[----:B------:R-:W-:Y:S01]  /*0d20*/  IMAD.MOV.U32 R4, RZ, RZ, R19 ;  /* 0x000000ffff047224 */ /* 0x000fe200078e0013 */
[----:B------:R-:W-:Y:S01]  /*0d30*/  SHF.R.U32.HI R3, RZ, R10, R5 ;  /* 0x0000000aff037219 */ /* 0x000fe20000011605 */
[----:B------:R-:W-:Y:S01]  /*0d40*/  IMAD.MOV.U32 R5, RZ, RZ, R23 ;  /* 0x000000ffff057224 */ /* 0x000fe200078e0017 */
[----:B------:R-:W-:Y:S01]  /*0d50*/  IADD3 R7, P1, RZ, -R22, RZ ;  /* 0x80000016ff077210 */ /* 0x000fe20007f3e0ff */
[----:B-1----:R-:W-:Y:S02]  /*0d60*/  IMAD R23, R11, R12, R2 ;  /* 0x0000000c0b177224 */ /* 0x002fe400078e0202 */
[----:B------:R-:W1:Y:S01]  /*0d70*/  LDC R8, c[0x0][0x618] ;  /* 0x00018600ff087b82 */ /* 0x000e620000000800 */
[----:B------:R-:W-:Y:S02]  /*0d80*/  IMAD.MOV.U32 R11, RZ, RZ, 0x1 ;  /* 0x00000001ff0b7424 */ /* 0x000fe400078e00ff */
[----:B------:R-:W-:-:S02]  /*0d90*/  IMAD.X R3, RZ, RZ, ~R3, P1 ;  /* 0x000000ffff037224 */ /* 0x000fc400008e0e03 */
[----:B------:R-:W-:-:S03]  /*0da0*/  IMAD.WIDE.U32 R4, R7, R16, R4 ;  /* 0x0000001007047225 */ /* 0x000fc600078e0004 */
[----:B------:R-:W2:Y:S01]  /*0db0*/  LDC R14, c[0x0][0x608] ;  /* 0x00018200ff0e7b82 */ /* 0x000ea20000000800 */
[----:B------:R-:W-:-:S04]  /*0dc0*/  IMAD R6, R3, R16, RZ ;  /* 0x0000001003067224 */ /* 0x000fc800078e02ff */
[----:B------:R-:W-:-:S03]  /*0dd0*/  IMAD R3, R7, R17, R6 ;  /* 0x0000001107037224 */ /* 0x000fc600078e0206 */
[----:B------:R-:W3:Y:S01]  /*0de0*/  LDC R18, c[0x0][0x658] ;  /* 0x00019600ff127b82 */ /* 0x000ee20000000800 */
[----:B------:R-:W-:Y:S01]  /*0df0*/  IMAD.IADD R3, R5, 0x1, R3 ;  /* 0x0000000105037824 */ /* 0x000fe200078e0203 */
[----:B0-----:R-:W-:Y:S01]  /*0e00*/  ISETP.NE.U32.AND P1, PT, R20, RZ, PT ;  /* 0x000000ff1400720c */ /* 0x001fe20003f25070 */
[----:B------:R-:W-:-:S03]  /*0e10*/  IMAD.MOV.U32 R5, RZ, RZ, -0x1 ;  /* 0xffffffffff057424 */ /* 0x000fc600078e00ff */
[----:B------:R-:W-:Y:S02]  /*0e20*/  ISETP.NE.AND.EX P1, PT, R21, RZ, PT, P1 ;  /* 0x000000ff1500720c */ /* 0x000fe40003f25310 */
[----:B------:R-:W0:Y:S01]  /*0e30*/  LDC R13, c[0x0][0x600] ;  /* 0x00018000ff0d7b82 */ /* 0x000e220000000800 */
[-CC-:B-1----:R-:W-:Y:S02]  /*0e40*/  SHF.R.U64 R10, R4, R8.reuse, R3.reuse ;  /* 0x00000008040a7219 */ /* 0x182fe40000001203 */
[----:B------:R-:W-:-:S05]  /*0e50*/  SHF.R.U32.HI R3, RZ, R8, R3 ;  /* 0x00000008ff037219 */ /* 0x000fca0000011603 */
[----:B------:R-:W1:Y:S01]  /*0e60*/  LDC R15, c[0x0][0x648] ;  /* 0x00019200ff0f7b82 */ /* 0x000e620000000800 */
[-CC-:B--2---:R-:W-:Y:S02]  /*0e70*/  SHF.R.U64 R19, R10, R14.reuse, R3.reuse ;  /* 0x0000000e0a137219 */ /* 0x184fe40000001203 */
[----:B------:R-:W-:-:S05]  /*0e80*/  SHF.R.U32.HI R3, RZ, R14, R3 ;  /* 0x0000000eff037219 */ /* 0x000fca0000011603 */
[----:B------:R-:W2:Y:S01]  /*0e90*/  LDC R17, c[0x0][0x638] ;  /* 0x00018e00ff117b82 */ /* 0x000ea20000000800 */
[-C--:B---3--:R-:W-:Y:S02]  /*0ea0*/  SHF.L.U32 R2, R5, R18.reuse, RZ ;  /* 0x0000001205027219 */ /* 0x088fe400000006ff */
[--C-:B------:R-:W-:Y:S02]  /*0eb0*/  SHF.R.U64 R12, R19, R18, R3.reuse ;  /* 0x00000012130c7219 */ /* 0x100fe40000001203 */
[----:B------:R-:W-:Y:S02]  /*0ec0*/  LOP3.LUT R8, RZ, R2, RZ, 0x33, !PT ;  /* 0x00000002ff087212 */ /* 0x000fe400078e33ff */
[----:B------:R-:W-:Y:S01]  /*0ed0*/  SHF.R.U32.HI R3, RZ, R18, R3 ;  /* 0x00000012ff037219 */ /* 0x000fe20000011603 */
[----:B------:R-:W3:Y:S01]  /*0ee0*/  LDC R16, c[0x0][0x610] ;  /* 0x00018400ff107b82 */ /* 0x000ee20000000800 */
[----:B------:R-:W-:Y:S01]  /*0ef0*/  IMAD.MOV.U32 R2, RZ, RZ, R12 ;  /* 0x000000ffff027224 */ /* 0x000fe200078e000c */
[----:B------:R-:W-:Y:S06]  /*0f00*/  @!P1 BRA `(.L_x_11) ;  /* 0x0000000000289947 */ /* 0x000fec0003800000 */
[----:B------:R-:W4:Y:S02]  /*0f10*/  LDC R7, c[0x0][0x64c] ;  /* 0x00019300ff077b82 */ /* 0x000f240000000800 */
[----:B----4-:R-:W-:-:S05]  /*0f20*/  IADD3 R7, P1, R12, R7, RZ ;  /* 0x000000070c077210 */ /* 0x010fca0007f3e0ff */
        /* <DEDUP_REMOVED lines=8> */
.L_x_11:
[----:B-1----:R-:W-:Y:S01]  /*0fb0*/  SHF.R.U64 R4, R2, R15, R3 ;  /* 0x0000000f02047219 */ /* 0x002fe20000001203 */
[----:B0-----:R-:W-:Y:S01]  /*0fc0*/  VIADD R5, R13, 0xffffffff ;  /* 0xffffffff0d057836 */ /* 0x001fe20000000000 */
[----:B------:R-:W-:Y:S02]  /*0fd0*/  SHF.L.U32 R2, R11, R18, RZ ;  /* 0x000000120b027219 */ /* 0x000fe400000006ff */
[----:B------:R-:W-:Y:S01]  /*0fe0*/  LOP3.LUT R3, R19, R8, RZ, 0xc0, !PT ;  /* 0x0000000813037212 */ /* 0x000fe200078ec0ff */
[----:B------:R-:W-:Y:S01]  /*0ff0*/  IMAD.MOV R6, RZ, RZ, -R4 ;  /* 0x000000ffff067224 */ /* 0x000fe200078e0a04 */
[----:B------:R-:W-:Y:S02]  /*1000*/  SEL R0, R0, R23, !P3 ;  /* 0x0000001700007207 */ /* 0x000fe40005800000 */
[----:B------:R-:W-:Y:S01]  /*1010*/  LOP3.LUT R5, R10, R5, RZ, 0xc0, !PT ;  /* 0x000000050a057212 */ /* 0x000fe200078ec0ff */
[----:B------:R-:W-:Y:S01]  /*1020*/  IMAD R3, R2, R4, R3 ;  /* 0x0000000402037224 */ /* 0x000fe200078e0203 */
[----:B------:R-:W-:Y:S01]  /*1030*/  R2UR UR23, R22 ;  /* 0x00000000161772ca */ /* 0x000fe200000e0000 */
[----:B--2---:R-:W-:-:S02]  /*1040*/  IMAD R2, R6, R17, R12 ;  /* 0x0000001106027224 */ /* 0x004fc400078e020c */
[----:B---3--:R-:W-:Y:S02]  /*1050*/  IMAD R0, R3, R16, R0 ;  /* 0x0000001003007224 */ /* 0x008fe400078e0200 */
[----:B------:R-:W-:Y:S02]  /*1060*/  IMAD R3, R2, R13, R5 ;  /* 0x0000000d02037224 */ /* 0x000fe400078e0205 */
[----:B------:R-:W-:-:S03]  /*1070*/  IMAD.MOV.U32 R4, RZ, RZ, 0x1 ;  /* 0x00000001ff047424 */ /* 0x000fc600078e00ff */
[----:B------:R-:W-:Y:S02]  /*1080*/  SEL R2, R3, R0, !P3 ;  /* 0x0000000003027207 */ /* 0x000fe40005800000 */
[----:B------:R-:W-:-:S03]  /*1090*/  SEL R0, R0, R3, !P3 ;  /* 0x0000000300007207 */ /* 0x000fc60005800000 */
[----:B------:R0:W-:Y:S04]  /*10a0*/  STL [R1+0x84], R2 ;  /* 0x0000840201007387 */ /* 0x0001e80000100800 */
[----:B------:R0:W-:Y:S02]  /*10b0*/  STL [R1+0x88], R0 ;  /* 0x0000880001007387 */ /* 0x0001e40000100800 */
.L_x_9:
[----:B------:R-:W-:-:S08]  /*10c0*/  NOP ;  /* 0x0000000000007918 */ /* 0x000fd00000000000 */
[----:B------:R-:W2:Y:S02]  /*10d0*/  USETMAXREG.TRY_ALLOC.CTAPOOL UP0, 0xe8 ;  /* 0x000000e8000079c8 */ /* 0x000ea40008000600 */
[----:B--2---:R-:W-:-:S13]  /*10e0*/  PLOP3.LUT P1, PT, PT, PT, UP0, 0x80, 0x0 ;  /* 0x000000000000781c */ /* 0x004fda0003f2f008 */
[----:B------:R-:W-:Y:S05]  /*10f0*/  @!P1 BRA `(.L_x_9) ;  /* 0xfffffffc00f09947 */ /* 0x000fea000383ffff */
[----:B------:R-:W-:Y:S01]  /*1100*/  ULDC.64 UR4, c[0x0][0x598] ;  /* 0x0001660000047ab9 */ /* 0x000fe20000000a00 */
[----:B------:R-:W-:Y:S01]  /*1110*/  ULDC.64 UR18, c[0x0][0x208] ;  /* 0x0000820000127ab9 */ /* 0x000fe20000000a00 */
[----:B------:R-:W-:-:S04]  /*1120*/  ISETP.NE.U32.AND P1, PT, RZ, UR4, PT ;  /* 0x00000004ff007c0c */ /* 0x000fc8000bf25070 */
[----:B------:R-:W-:-:S13]  /*1130*/  ISETP.NE.AND.EX P1, PT, RZ, UR5, PT, P1 ;  /* 0x00000005ff007c0c */ /* 0x000fda000bf25310 */
[----:B------:R-:W-:Y:S05]  /*1140*/  @!P1 BRA `(.L_x_12) ;  /* 0x0000000000209947 */ /* 0x000fea0003800000 */
[----:B0-----:R-:W0:Y:S02]  /*1150*/  LDC.64 R2, c[0x0][0x598] ;  /* 0x00016600ff027b82 */ /* 0x001e240000000a00 */
[----:B0-----:R-:W2:Y:S02]  /*1160*/  LDG.E.64 R2, desc[UR18][R2.64] ;  /* 0x0000001202027981 */ /* 0x001ea4000c1e1b00 */
[----:B--2---:R-:W-:-:S04]  /*1170*/  ISETP.NE.U32.AND P1, PT, R2, RZ, PT ;  /* 0x000000ff0200720c */ /* 0x004fc80003f25070 */
[----:B------:R-:W-:-:S13]  /*1180*/  ISETP.NE.AND.EX P1, PT, R3, RZ, PT, P1 ;  /* 0x000000ff0300720c */ /* 0x000fda0003f25310 */
[----:B------:R-:W-:Y:S05]  /*1190*/  @!P1 BRA `(.L_x_12) ;  /* 0x00000000000c9947 */ /* 0x000fea0003800000 */
[----:B------:R-:W2:Y:S02]  /*11a0*/  LD.E R2, desc[UR18][R2.64] ;  /* 0x0000001202027980 */ /* 0x000ea4000c101900 */
[----:B--2---:R-:W-:Y:S01]  /*11b0*/  R2UR UR20, R2 ;  /* 0x00000000021472ca */ /* 0x004fe200000e0000 */
[----:B------:R-:W-:-:S14]  /*11c0*/  BRA `(.L_x_13) ;  /* 0x0000000000247947 */ /* 0x000fdc0003800000 */
.L_x_12:
[----:B------:R-:W-:Y:S02]  /*11d0*/  ULDC.64 UR4, c[0x0][0x588] ;  /* 0x0001620000047ab9 */ /* 0x000fe40000000a00 */
[----:B------:R-:W-:-:S04]  /*11e0*/  ISETP.NE.U32.AND P1, PT, RZ, UR4, PT ;  /* 0x00000004ff007c0c */ /* 0x000fc8000bf25070 */
[----:B------:R-:W-:-:S13]  /*11f0*/  ISETP.NE.AND.EX P1, PT, RZ, UR5, PT, P1 ;  /* 0x00000005ff007c0c */ /* 0x000fda000bf25310 */
[----:B------:R-:W-:Y:S05]  /*1200*/  @!P1 BRA `(.L_x_14) ;  /* 0x0000000000109947 */ /* 0x000fea0003800000 */
[----:B0-----:R-:W0:Y:S02]  /*1210*/  LDC.64 R2, c[0x0][0x588] ;  /* 0x00016200ff027b82 */ /* 0x001e240000000a00 */
[----:B0-----:R-:W2:Y:S02]  /*1220*/  LDG.E R2, desc[UR18][R2.64] ;  /* 0x0000001202027981 */ /* 0x001ea4000c1e1900 */
[----:B--2---:R-:W-:Y:S01]  /*1230*/  R2UR UR20, R2 ;  /* 0x00000000021472ca */ /* 0x004fe200000e0000 */
[----:B------:R-:W-:-:S14]  /*1240*/  BRA `(.L_x_13) ;  /* 0x0000000000047947 */ /* 0x000fdc0003800000 */
.L_x_14:
[----:B------:R-:W-:-:S05]  /*1250*/  ULDC UR20, c[0x0][0x580] ;  /* 0x0001600000147ab9 */ /* 0x000fca0000000800 */
.L_x_13:
[----:B------:R-:W-:Y:S02]  /*1260*/  ULDC.64 UR4, c[0x0][0x5a0] ;  /* 0x0001680000047ab9 */ /* 0x000fe40000000a00 */
        /* <DEDUP_REMOVED lines=11> */
.L_x_15:
        /* <DEDUP_REMOVED lines=8> */
.L_x_17:
[----:B------:R-:W-:-:S05]  /*13a0*/  ULDC UR21, c[0x0][0x584] ;  /* 0x0001610000157ab9 */ /* 0x000fca0000000800 */
.L_x_16:
[----:B------:R-:W-:-:S13]  /*13b0*/  LOP3.LUT P1, RZ, R4, 0xff, RZ, 0xc0, !PT ;  /* 0x000000ff04ff7812 */ /* 0x000fda000782c0ff */
[----:B------:R-:W-:Y:S05]  /*13c0*/  @!P1 EXIT ;  /* 0x000000000000994d */ /* 0x000fea0003800000 */
[----:B------:R-:W-:Y:S01]  /*13d0*/  ULDC UR4, c[0x0][0x28c] ;  /* 0x0000a30000047ab9 */ /* 0x000fe20000000800 */
[----:B------:R-:W-:Y:S02]  /*13e0*/  ULOP3.LUT UR22, UR13, 0x1, URZ, 0xfc, !UPT ;  /* 0x000000010d167892 */ /* 0x000fe4000f8efc3f */
[----:B------:R-:W-:-:S04]  /*13f0*/  UIADD3 UR4, UR4, 0x1f, URZ ;  /* 0x0000001f04047890 */ /* 0x000fc8000fffe03f */
[----:B------:R-:W-:-:S04]  /*1400*/  USHF.R.S32.HI UR5, URZ, 0x1f, UR4 ;  /* 0x0000001f3f057899 */ /* 0x000fc80008011404 */
[----:B------:R-:W-:-:S03]  /*1410*/  ULEA.HI UR5, UR5, UR4, URZ, 0x5 ;  /* 0x0000000405057291 */ /* 0x000fc6000f8f283f */
[----:B------:R-:W-:Y:S01]  /*1420*/  UMOV UR4, URZ ;  /* 0x0000003f00047c82 */ /* 0x000fe20008000000 */
[----:B------:R-:W-:-:S03]  /*1430*/  USHF.R.S32.HI UR12, URZ, 0x5, UR5 ;  /* 0x000000053f0c7899 */ /* 0x000fc60008011405 */
[----:B------:R-:W-:-:S09]  /*1440*/  UMOV UR5, URZ ;  /* 0x0000003f00057c82 */ /* 0x000fd20008000000 */
.L_x_300:
[----:B0-----:R-:W0:Y:S01]  /*1450*/  S2R R0, SR_TID.X ;  /* 0x0000000000007919 */ /* 0x001e220000002100 */
[----:B--2---:R-:W2:Y:S01]  /*1460*/  S2UR UR11, SR_CgaCtaId ;  /* 0x00000000000b79c3 */ /* 0x004ea20000008800 */
[----:B------:R-:W-:Y:S01]  /*1470*/  UMOV UR14, 0x400 ;  /* 0x00000400000e7882 */ /* 0x000fe20000000000 */
[----:B------:R-:W-:Y:S01]  /*1480*/  UMOV UR6, URZ ;  /* 0x0000003f00067c82 */ /* 0x000fe20008000000 */
[----:B------:R-:W-:Y:S01]  /*1490*/  STL [R1+0x74], RZ ;  /* 0x000074ff01007387 */ /* 0x000fe20000100800 */
[----:B------:R-:W-:Y:S01]  /*14a0*/  UMOV UR7, URZ ;  /* 0x0000003f00077c82 */ /* 0x000fe20008000000 */
[----:B------:R-:W-:Y:S01]  /*14b0*/  UMOV UR8, URZ ;  /* 0x0000003f00087c82 */ /* 0x000fe20008000000 */
[----:B------:R-:W-:Y:S01]  /*14c0*/  UMOV UR16, UR5 ;  /* 0x0000000500107c82 */ /* 0x000fe20008000000 */
[----:B------:R-:W-:Y:S01]  /*14d0*/  STL [R1+0x70], RZ ;  /* 0x000070ff01007387 */ /* 0x000fe20000100800 */
[----:B---3--:R-:W3:Y:S01]  /*14e0*/  LDC R2, c[0x0][0x28c] ;  /* 0x0000a300ff027b82 */ /* 0x008ee20000000800 */
[----:B------:R-:W-:-:S02]  /*14f0*/  CS2R R4, SRZ ;  /* 0x0000000000047805 */ /* 0x000fc4000001ff00 */
[----:B------:R-:W-:Y:S01]  /*1500*/  CS2R R6, SRZ ;  /* 0x0000000000067805 */ /* 0x000fe2000001ff00 */
[----:B------:R-:W-:Y:S01]  /*1510*/  STL [R1+0x6c], RZ ;  /* 0x00006cff01007387 */ /* 0x000fe20000100800 */
[----:B------:R-:W-:Y:S02]  /*1520*/  CS2R R8, SRZ ;  /* 0x0000000000087805 */ /* 0x000fe4000001ff00 */
[----:B------:R-:W-:Y:S02]  /*1530*/  CS2R R10, SRZ ;  /* 0x00000000000a7805 */ /* 0x000fe4000001ff00 */
[----:B------:R-:W-:Y:S01]  /*1540*/  CS2R R12, SRZ ;  /* 0x00000000000c7805 */ /* 0x000fe2000001ff00 */
[----:B------:R-:W-:Y:S01]  /*1550*/  STL [R1+0x68], RZ ;  /* 0x000068ff01007387 */ /* 0x000fe20000100800 */
[----:B------:R-:W-:Y:S02]  /*1560*/  CS2R R14, SRZ ;  /* 0x00000000000e7805 */ /* 0x000fe4000001ff00 */
[----:B------:R-:W-:-:S02]  /*1570*/  CS2R R16, SRZ ;  /* 0x0000000000107805 */ /* 0x000fc4000001ff00 */
[----:B-1----:R-:W-:Y:S01]  /*1580*/  CS2R R18, SRZ ;  /* 0x0000000000127805 */ /* 0x002fe2000001ff00 */
[----:B------:R-:W-:Y:S01]  /*1590*/  STL [R1+0x64], RZ ;  /* 0x000064ff01007387 */ /* 0x000fe20000100800 */
[----:B------:R-:W-:Y:S02]  /*15a0*/  CS2R R20, SRZ ;  /* 0x0000000000147805 */ /* 0x000fe4000001ff00 */
[----:B------:R-:W-:Y:S02]  /*15b0*/  CS2R R22, SRZ ;  /* 0x0000000000167805 */ /* 0x000fe4000001ff00 */
[----:B------:R-:W-:Y:S01]  /*15c0*/  CS2R R152, SRZ ;  /* 0x0000000000987805 */ /* 0x000fe2000001ff00 */
[----:B------:R-:W-:Y:S01]  /*15d0*/  STL [R1+0x60], RZ ;  /* 0x000060ff01007387 */ /* 0x000fe20000100800 */
[----:B--2---:R-:W-:Y:S01]  /*15e0*/  ULEA UR14, UR11, UR14, 0x18 ;  /* 0x0000000e0b0e7291 */ /* 0x004fe2000f8ec03f */
[----:B------:R-:W-:Y:S02]  /*15f0*/  CS2R R154, SRZ ;  /* 0x00000000009a7805 */ /* 0x000fe4000001ff00 */
[----:B------:R-:W-:Y:S01]  /*1600*/  CS2R R156, SRZ ;  /* 0x00000000009c7805 */ /* 0x000fe2000001ff00 */
[----:B------:R-:W-:Y:S01]  /*1610*/  STL [R1+0x5c], RZ ;  /* 0x00005cff01007387 */ /* 0x000fe20000100800 */
[----:B------:R-:W-:-:S02]  /*1620*/  CS2R R158, SRZ ;  /* 0x00000000009e7805 */ /* 0x000fc4000001ff00 */
[----:B------:R-:W-:Y:S02]  /*1630*/  CS2R R160, SRZ ;  /* 0x0000000000a07805 */ /* 0x000fe4000001ff00 */
[----:B------:R-:W-:Y:S02]  /*1640*/  CS2R R162, SRZ ;  /* 0x0000000000a27805 */ /* 0x000fe4000001ff00 */
[----:B0-----:R-:W-:Y:S01]  /*1650*/  LOP3.LUT R0, R0, 0x80, RZ, 0xc0, !PT ;  /* 0x0000008000007812 */ /* 0x001fe200078ec0ff */
[----:B------:R-:W-:Y:S01]  /*1660*/  STL [R1+0x58], RZ ;  /* 0x000058ff01007387 */ /* 0x000fe20000100800 */
[----:B---3--:R-:W-:Y:S02]  /*1670*/  ISETP.GE.AND P1, PT, R2, 0x1, PT ;  /* 0x000000010200780c */ /* 0x008fe40003f26270 */
[----:B------:R-:W-:Y:S02]  /*1680*/  CS2R R2, SRZ ;  /* 0x0000000000027805 */ /* 0x000fe4000001ff00 */
[----:B------:R-:W-:Y:S01]  /*1690*/  SHF.R.U32.HI R0, RZ, 0x7, R0 ;  /* 0x00000007ff007819 */ /* 0x000fe20000011600 */
[----:B------:R-:W-:Y:S01]  /*16a0*/  STL [R1+0x54], RZ ;  /* 0x000054ff01007387 */ /* 0x000fe20000100800 */
[----:B------:R-:W-:-:S02]  /*16b0*/  CS2R R164, SRZ ;  /* 0x0000000000a47805 */ /* 0x000fc4000001ff00 */
[----:B------:R-:W-:Y:S02]  /*16c0*/  CS2R R166, SRZ ;  /* 0x0000000000a67805 */ /* 0x000fe4000001ff00 */
[----:B------:R-:W-:Y:S01]  /*16d0*/  CS2R R168, SRZ ;  /* 0x0000000000a87805 */ /* 0x000fe2000001ff00 */
[----:B------:R-:W-:Y:S01]  /*16e0*/  STL [R1+0x50], RZ ;  /* 0x000050ff01007387 */ /* 0x000fe20000100800 */
[----:B------:R-:W-:Y:S02]  /*16f0*/  CS2R R170, SRZ ;  /* 0x0000000000aa7805 */ /* 0x000fe4000001ff00 */
[----:B------:R-:W-:Y:S02]  /*1700*/  CS2R R172, SRZ ;  /* 0x0000000000ac7805 */ /* 0x000fe4000001ff00 */
[----:B------:R-:W-:Y:S01]  /*1710*/  CS2R R174, SRZ ;  /* 0x0000000000ae7805 */ /* 0x000fe2000001ff00 */
[----:B------:R-:W0:Y:S01]  /*1720*/  SHFL.IDX PT, R0, R0, RZ, 0x1f ;  /* 0x00001fff00007589 */ /* 0x000e2200000e0000 */
[----:B------:R-:W-:-:S02]  /*1730*/  CS2R R176, SRZ ;  /* 0x0000000000b07805 */ /* 0x000fc4000001ff00 */
[----:B------:R-:W-:Y:S02]  /*1740*/  CS2R R178, SRZ ;  /* 0x0000000000b27805 */ /* 0x000fe4000001ff00 */
[----:B------:R-:W-:Y:S01]  /*1750*/  CS2R R180, SRZ ;  /* 0x0000000000b47805 */ /* 0x000fe2000001ff00 */
[----:B------:R1:W-:Y:S01]  /*1760*/  STL [R1+0x4c], RZ ;  /* 0x00004cff01007387 */ /* 0x0003e20000100800 */
[----:B------:R-:W-:Y:S02]  /*1770*/  CS2R R182, SRZ ;  /* 0x0000000000b67805 */ /* 0x000fe4000001ff00 */
[----:B------:R-:W-:Y:S02]  /*1780*/  CS2R R184, SRZ ;  /* 0x0000000000b87805 */ /* 0x000fe4000001ff00 */
[----:B------:R-:W-:Y:S01]  /*1790*/  CS2R R186, SRZ ;  /* 0x0000000000ba7805 */ /* 0x000fe2000001ff00 */
[----:B------:R1:W-:Y:S01]  /*17a0*/  STL [R1+0x48], RZ ;  /* 0x000048ff01007387 */ /* 0x0003e20000100800 */
        /* <DEDUP_REMOVED lines=14> */
[----:B------:R-:W-:Y:S02]  /*1890*/  CS2R R210, SRZ ;  /* 0x0000000000d27805 */ /* 0x000fe4000001ff00 */
[----:B0-----:R-:W-:Y:S01]  /*18a0*/  R2UR UR9, R0 ;  /* 0x00000000000972ca */ /* 0x001fe200000e0000 */
[----:B------:R1:W-:Y:S01]  /*18b0*/  STL [R1+0x38], RZ ;  /* 0x000038ff01007387 */ /* 0x0003e20000100800 */
[----:B------:R-:W-:Y:S01]  /*18c0*/  IMAD.MOV.U32 R0, RZ, RZ, RZ ;  /* 0x000000ffff007224 */ /* 0x000fe200078e00ff */
[----:B------:R-:W-:-:S02]  /*18d0*/  CS2R R212, SRZ ;  /* 0x0000000000d47805 */ /* 0x000fc4000001ff00 */
[----:B------:R-:W-:Y:S01]  /*18e0*/  CS2R R214, SRZ ;  /* 0x0000000000d67805 */ /* 0x000fe2000001ff00 */
[----:B------:R1:W-:Y:S01]  /*18f0*/  STL [R1+0x34], RZ ;  /* 0x000034ff01007387 */ /* 0x0003e20000100800 */
[----:B------:R-:W-:Y:S02]  /*1900*/  CS2R R216, SRZ ;  /* 0x0000000000d87805 */ /* 0x000fe4000001ff00 */
[----:B------:R-:W-:Y:S02]  /*1910*/  CS2R R218, SRZ ;  /* 0x0000000000da7805 */ /* 0x000fe4000001ff00 */
[----:B------:R-:W-:Y:S01]  /*1920*/  CS2R R220, SRZ ;  /* 0x0000000000dc7805 */ /* 0x000fe2000001ff00 */
[----:B------:R1:W-:Y:S01]  /*1930*/  STL [R1+0x30], RZ ;  /* 0x000030ff01007387 */ /* 0x0003e20000100800 */
[----:B------:R-:W-:Y:S02]  /*1940*/  CS2R R222, SRZ ;  /* 0x0000000000de7805 */ /* 0x000fe4000001ff00 */
[----:B------:R-:W-:Y:S01]  /*1950*/  CS2R R224, SRZ ;  /* 0x0000000000e07805 */ /* 0x000fe2000001ff00 */
[----:B------:R-:W-:Y:S01]  /*1960*/  IMAD.MOV.U32 R226, RZ, RZ, RZ ;  /* 0x000000ffffe27224 */ /* 0x000fe200078e00ff */
[----:B------:R1:W-:Y:S01]  /*1970*/  STL [R1+0x2c], RZ ;  /* 0x00002cff01007387 */ /* 0x0003e20000100800 */
[----:B------:R-:W-:Y:S01]  /*1980*/  ULEA.HI UR10, UR9, UR9, URZ, 0x1 ;  /* 0x00000009090a7291 */ /* 0x000fe2000f8f083f */
[----:B------:R-:W-:Y:S01]  /*1990*/  IMAD.U32 R227, RZ, RZ, UR4 ;  /* 0x00000004ffe37e24 */ /* 0x000fe2000f8e00ff */
[----:B------:R-:W-:Y:S01]  /*19a0*/  CS2R R24, SRZ ;  /* 0x0000000000187805 */ /* 0x000fe2000001ff00 */
[----:B------:R1:W-:Y:S01]  /*19b0*/  STL [R1+0x28], RZ ;  /* 0x000028ff01007387 */ /* 0x0003e20000100800 */
[----:B------:R-:W-:Y:S01]  /*19c0*/  ULOP3.LUT UR10, UR10, 0x1ffffe, URZ, 0xc0, !UPT ;  /* 0x001ffffe0a0a7892 */ /* 0x000fe2000f8ec03f */
[----:B----4-:R-:W-:-:S02]  /*19d0*/  CS2R R26, SRZ ;  /* 0x00000000001a7805 */ /* 0x010fc4000001ff00 */
[----:B------:R-:W-:Y:S01]  /*19e0*/  CS2R R28, SRZ ;  /* 0x00000000001c7805 */ /* 0x000fe2000001ff00 */
[----:B------:R1:W-:Y:S01]  /*19f0*/  STL [R1+0x24], RZ ;  /* 0x000024ff01007387 */ /* 0x0003e20000100800 */
[----:B------:R-:W-:Y:S01]  /*1a00*/  UIADD3 UR10, UR9, -UR10, URZ ;  /* 0x8000000a090a7290 */ /* 0x000fe2000fffe03f */
[----:B------:R-:W-:Y:S02]  /*1a10*/  CS2R R30, SRZ ;  /* 0x00000000001e7805 */ /* 0x000fe4000001ff00 */
[----:B------:R-:W-:Y:S01]  /*1a20*/  CS2R R32, SRZ ;  /* 0x0000000000207805 */ /* 0x000fe2000001ff00 */
[----:B------:R1:W-:Y:S01]  /*1a30*/  STL [R1+0x20], RZ ;  /* 0x000020ff01007387 */ /* 0x0003e20000100800 */
[----:B------:R-:W-:Y:S01]  /*1a40*/  ULEA UR10, UR10, UR14, 0xb ;  /* 0x0000000e0a0a7291 */ /* 0x000fe2000f8e583f */
[----:B------:R-:W-:Y:S02]  /*1a50*/  CS2R R34, SRZ ;  /* 0x0000000000227805 */ /* 0x000fe4000001ff00 */
[----:B------:R-:W-:Y:S01]  /*1a60*/  CS2R R36, SRZ ;  /* 0x0000000000247805 */ /* 0x000fe2000001ff00 */
[----:B------:R1:W-:Y:S01]  /*1a70*/  STL [R1+0x1c], RZ ;  /* 0x00001cff01007387 */ /* 0x0003e20000100800 */
[----:B------:R-:W-:Y:S01]  /*1a80*/  UIADD3 UR10, UR10, 0x200, URZ ;  /* 0x000002000a0a7890 */ /* 0x000fe2000fffe03f */
[----:B------:R-:W-:-:S02]  /*1a90*/  CS2R R38, SRZ ;  /* 0x0000000000267805 */ /* 0x000fc4000001ff00 */
[----:B------:R-:W-:Y:S01]  /*1aa0*/  CS2R R40, SRZ ;  /* 0x0000000000287805 */ /* 0x000fe2000001ff00 */
[----:B------:R1:W-:Y:S01]  /*1ab0*/  STL [R1+0x18], RZ ;  /* 0x000018ff01007387 */ /* 0x0003e20000100800 */
[----:B------:R-:W-:Y:S01]  /*1ac0*/  USHF.R.U32.HI UR10, URZ, 0x4, UR10 ;  /* 0x000000043f0a7899 */ /* 0x000fe2000801160a */
[----:B------:R-:W-:Y:S02]  /*1ad0*/  CS2R R42, SRZ ;  /* 0x00000000002a7805 */ /* 0x000fe4000001ff00 */
[----:B------:R-:W-:Y:S01]  /*1ae0*/  CS2R R44, SRZ ;  /* 0x00000000002c7805 */ /* 0x000fe2000001ff00 */
[----:B------:R1:W-:Y:S01]  /*1af0*/  STL [R1+0x14], RZ ;  /* 0x000014ff01007387 */ /* 0x0003e20000100800 */
[----:B------:R-:W-:Y:S01]  /*1b00*/  ULOP3.LUT UR15, UR10, 0x3fff, URZ, 0xc0, !UPT ;  /* 0x00003fff0a0f7892 */ /* 0x000fe2000f8ec03f */
        /* <DEDUP_REMOVED lines=18> */
[----:B------:R1:W-:Y:S01]  /*1c30*/  STL [R1], RZ ;  /* 0x000000ff01007387 */ /* 0x0003e20000100800 */
[----:B------:R-:W-:-:S02]  /*1c40*/  CS2R R74, SRZ ;  /* 0x00000000004a7805 */ /* 0x000fc4000001ff00 */
[----:B------:R-:W-:Y:S02]  /*1c50*/  CS2R R76, SRZ ;  /* 0x00000000004c7805 */ /* 0x000fe4000001ff00 */
[----:B------:R-:W-:Y:S02]  /*1c60*/  CS2R R78, SRZ ;  /* 0x00000000004e7805 */ /* 0x000fe4000001ff00 */
[----:B------:R-:W-:Y:S02]  /*1c70*/  CS2R R80, SRZ ;  /* 0x0000000000507805 */ /* 0x000fe4000001ff00 */
[----:B------:R-:W-:Y:S02]  /*1c80*/  CS2R R82, SRZ ;  /* 0x0000000000527805 */ /* 0x000fe4000001ff00 */
[----:B------:R-:W-:Y:S02]  /*1c90*/  CS2R R84, SRZ ;  /* 0x0000000000547805 */ /* 0x000fe4000001ff00 */
        /* <DEDUP_REMOVED lines=32> */
[----:B------:R-:W-:Y:S01]  /*1ea0*/  CS2R R150, SRZ ;  /* 0x0000000000967805 */ /* 0x000fe2000001ff00 */
[----:B-1----:R-:W-:Y:S06]  /*1eb0*/  @!P1 BRA `(.L_x_18) ;  /* 0x0000001000549947 */ /* 0x002fec0003800000 */
[----:B------:R-:W-:-:S06]  /*1ec0*/  UISETP.NE.AND UP0, UPT, UR22, 0x3, UPT ;  /* 0x000000031600788c */ /* 0x000fcc000bf05270 */
[----:B------:R-:W-:-:S13]  /*1ed0*/  PLOP3.LUT P2, PT, PT, PT, UP0, 0x80, 0x0 ;  /* 0x000000000000781c */ /* 0x000fda0003f4f008 */
[----:B------:R-:W-:Y:S05]  /*1ee0*/  @!P2 BRA `(.L_x_19) ;  /* 0x000000000004a947 */ /* 0x000fea0003800000 */
[----:B------:R-:W-:Y:S01]  /*1ef0*/  BPT.TRAP 0x1 ;  /* 0x000000040000795c */ /* 0x000fe20000300000 */
.L_x_19:
[----:B------:R-:W-:Y:S01]  /*1f00*/  ULEA UR6, UR5, UR14, 0x3 ;  /* 0x0000000e05067291 */ /* 0x000fe2000f8e183f */
[----:B------:R-:W-:-:S05]  /*1f10*/  IMAD.U32 R0, RZ, RZ, UR4 ;  /* 0x00000004ff007e24 */ /* 0x000fca000f8e00ff */
[----:B------:R-:W-:-:S04]  /*1f20*/  SHF.L.U32 R0, R0, 0x1f, RZ ;  /* 0x0000001f00007819 */ /* 0x000fc800000006ff */
[----:B------:R0:W1:Y:S01]  /*1f30*/  SYNCS.PHASECHK.TRANS64.TRYWAIT P1, [UR6], R0 ;  /* 0x00000000ff0075a7 */ /* 0x0000620008020146 */
[----:B------:R-:W-:Y:S05]  /*1f40*/  @!P2 BRA `(.L_x_20) ;  /* 0x000000000004a947 */ /* 0x000fea0003800000 */
[----:B------:R-:W-:Y:S01]  /*1f50*/  BPT.TRAP 0x1 ;  /* 0x000000040000795c */ /* 0x000fe20000300000 */
.L_x_20:
[----:B-1----:R-:W-:Y:S05]  /*1f60*/  @P1 BRA `(.L_x_21) ;  /* 0x0000000000081947 */ /* 0x002fea0003800000 */
[----:B------:R-:W1:Y:S02]  /*1f70*/  SYNCS.PHASECHK.TRANS64.TRYWAIT P1, [UR6], R0 ;  /* 0x00000000ff0075a7 */ /* 0x000e640008020146 */
[----:B-1----:R-:W-:Y:S05]  /*1f80*/  @!P1 BRA `(.L_x_22) ;  /* 0x000000e800d09947 */ /* 0x002fea0003800000 */
.L_x_21:
[----:B------:R2:W-:Y:S01]  /*1f90*/  STL [R1+0x74], RZ ;  /* 0x000074ff01007387 */ /* 0x0005e20000100800 */
[----:B------:R-:W-:Y:S01]  /*1fa0*/  UIADD3 UR6, UR14, 0x12200, URZ ;  /* 0x000122000e067890 */ /* 0x000fe2000fffe03f */
[----:B------:R-:W-:Y:S01]  /*1fb0*/  WARPGROUP.ARRIVE ;  /* 0x00000000000079c5 */ /* 0x000fe20000000000 */
[----:B------:R-:W-:Y:S01]  /*1fc0*/  ULDC UR7, c[0x0][0x50c] ;  /* 0x0001430000077ab9 */ /* 0x000fe20000000800 */
[----:B------:R2:W-:Y:S01]  /*1fd0*/  STL [R1+0x70], RZ ;  /* 0x000070ff01007387 */ /* 0x0005e20000100800 */
[----:B------:R-:W-:Y:S01]  /*1fe0*/  UISETP.NE.AND UP0, UPT, UR7, 0x1, UPT ;  /* 0x000000010700788c */ /* 0x000fe2000bf05270 */
[----:B01----:R-:W-:Y:S01]  /*1ff0*/  IMAD.MOV.U32 R0, RZ, RZ, RZ ;  /* 0x000000ffff007224 */ /* 0x003fe200078e00ff */
[----:B------:R-:W-:Y:S01]  /*2000*/  USHF.R.U32.HI UR6, URZ, 0x4, UR6 ;  /* 0x000000043f067899 */ /* 0x000fe20008011606 */
[----:B------:R2:W-:Y:S01]  /*2010*/  STL [R1+0x6c], RZ ;  /* 0x00006cff01007387 */ /* 0x0005e20000100800 */
[----:B------:R-:W-:Y:S01]  /*2020*/  USEL UR7, URZ, 0x1, UP0 ;  /* 0x000000013f077887 */ /* 0x000fe20008000000 */
[----:B------:R-:W-:Y:S01]  /*2030*/  CS2R R2, SRZ ;  /* 0x0000000000027805 */ /* 0x000fe2000001ff00 */
[----:B------:R-:W-:Y:S01]  /*2040*/  ULOP3.LUT UR6, UR6, 0x3fff, URZ, 0xc0, !UPT ;  /* 0x00003fff06067892 */ /* 0x000fe2000f8ec03f */
[----:B------:R2:W-:Y:S01]  /*2050*/  STL [R1+0x68], RZ ;  /* 0x000068ff01007387 */ /* 0x0005e20000100800 */
[----:B------:R-:W-:Y:S01]  /*2060*/  ULOP3.LUT UR8, UR15, 0x10000, URZ, 0xfc, !UPT ;  /* 0x000100000f087892 */ /* 0x000fe2000f8efc3f */
[----:B------:R-:W-:Y:S01]  /*2070*/  CS2R R4, SRZ ;  /* 0x0000000000047805 */ /* 0x000fe2000001ff00 */
[----:B------:R-:W-:Y:S01]  /*2080*/  ULOP3.LUT UR6, UR6, 0x10000, URZ, 0xfc, !UPT ;  /* 0x0001000006067892 */ /* 0x000fe2000f8efc3f */
[----:B------:R2:W-:Y:S01]  /*2090*/  STL [R1+0x64], RZ ;  /* 0x000064ff01007387 */ /* 0x0005e20000100800 */
[----:B------:R-:W-:Y:S01]  /*20a0*/  ISETP.NE.AND P1, PT, RZ, UR7, PT ;  /* 0x00000007ff007c0c */ /* 0x000fe2000bf25270 */
[----:B------:R-:W-:Y:S01]  /*20b0*/  ULEA UR8, UR5, UR8, 0x8 ;  /* 0x0000000805087291 */ /* 0x000fe2000f8e403f */
[----:B------:R-:W-:Y:S01]  /*20c0*/  CS2R R6, SRZ ;  /* 0x0000000000067805 */ /* 0x000fe2000001ff00 */
[----:B------:R2:W-:Y:S01]  /*20d0*/  STL [R1+0x60], RZ ;  /* 0x000060ff01007387 */ /* 0x0005e20000100800 */
[----:B------:R-:W-:Y:S01]  /*20e0*/  ULEA UR10, UR5, UR6, 0x9 ;  /* 0x00000006050a7291 */ /* 0x000fe2000f8e483f */
[----:B------:R-:W-:Y:S01]  /*20f0*/  CS2R R8, SRZ ;  /* 0x0000000000087805 */ /* 0x000fe2000001ff00 */
[----:B------:R-:W-:Y:S01]  /*2100*/  UMOV UR9, 0xc0000010 ;  /* 0xc000001000097882 */ /* 0x000fe20000000000 */
[----:B------:R2:W-:Y:S01]  /*2110*/  STL [R1+0x5c], RZ ;  /* 0x00005cff01007387 */ /* 0x0005e20000100800 */
[----:B------:R-:W-:Y:S01]  /*2120*/  UMOV UR11, 0xc0000010 ;  /* 0xc0000010000b7882 */ /* 0x000fe20000000000 */
[----:B------:R-:W-:Y:S01]  /*2130*/  UMOV UR6, 0x1 ;  /* 0x0000000100067882 */ /* 0x000fe20000000000 */
[----:B------:R-:W-:Y:S01]  /*2140*/  CS2R R10, SRZ ;  /* 0x00000000000a7805 */ /* 0x000fe2000001ff00 */
[----:B------:R2:W-:Y:S01]  /*2150*/  STL [R1+0x58], RZ ;  /* 0x000058ff01007387 */ /* 0x0005e20000100800 */
[----:B------:R-:W-:Y:S01]  /*2160*/  CS2R R12, SRZ ;  /* 0x00000000000c7805 */ /* 0x000fe2000001ff00 */
[----:B------:R-:W-:Y:S01]  /*2170*/  QGMMA.64x256x32.F32.E5M2.E5M2 R24, gdesc[UR8], RZ, !UPT, gsb0 ;  /* 0x03e00000081879f3 */ /* 0x000fe2000c0038ff */
        /* <DEDUP_REMOVED lines=55> */
[----:B------:R-:W-:Y:S01]  /*24f0*/  CS2R R224, SRZ ;  /* 0x0000000000e07805 */ /* 0x000fe2000001ff00 */
[----:B------:R-:W-:Y:S01]  /*2500*/  IMAD.MOV.U32 R226, RZ, RZ, RZ ;  /* 0x000000ffffe27224 */ /* 0x000fe200078e00ff */
[----:B------:R2:W-:Y:S04]  /*2510*/  STL [R1+0x1c], RZ ;  /* 0x00001cff01007387 */ /* 0x0005e80000100800 */
[----:B------:R2:W-:Y:S04]  /*2520*/  STL [R1+0x18], RZ ;  /* 0x000018ff01007387 */ /* 0x0005e80000100800 */
[----:B------:R2:W-:Y:S04]  /*2530*/  STL [R1+0x14], RZ ;  /* 0x000014ff01007387 */ /* 0x0005e80000100800 */
[----:B------:R2:W-:Y:S04]  /*2540*/  STL [R1+0x10], RZ ;  /* 0x000010ff01007387 */ /* 0x0005e80000100800 */
[----:B------:R2:W-:Y:S04]  /*2550*/  STL [R1+0xc], RZ ;  /* 0x00000cff01007387 */ /* 0x0005e80000100800 */
[----:B------:R2:W-:Y:S04]  /*2560*/  STL [R1+0x8], RZ ;  /* 0x000008ff01007387 */ /* 0x0005e80000100800 */
[----:B------:R2:W-:Y:S04]  /*2570*/  STL [R1+0x4], RZ ;  /* 0x000004ff01007387 */ /* 0x0005e80000100800 */
[----:B------:R2:W-:Y:S01]  /*2580*/  STL [R1], RZ ;  /* 0x000000ff01007387 */ /* 0x0005e20000100800 */
[----:B------:R-:W-:Y:S05]  /*2590*/  @!P1 BRA `(.L_x_23) ;  /* 0x0000000800809947 */ /* 0x000fea0003800000 */
[----:B------:R-:W-:Y:S02]  /*25a0*/  WARPGROUP.DEPBAR.LE gsb0, 0x0 ;  /* 0x00008000000079c5 */ /* 0x000fe40000010000 */
[----:B------:R-:W-:-:S01]  /*25b0*/  FADD R227, RZ, R122 ;  /* 0x0000007affe37221 */ /* 0x000fc20000000000 */
[----:B------:R-:W-:Y:S01]  /*25c0*/  FADD R226, RZ, R24 ;  /* 0x00000018ffe27221 */ /* 0x000fe20000000000 */
[----:B------:R-:W-:-:S01]  /*25d0*/  FADD R225, RZ, R25 ;  /* 0x00000019ffe17221 */ /* 0x000fc20000000000 */
[----:B------:R-:W-:Y:S01]  /*25e0*/  FADD R224, RZ, R26 ;  /* 0x0000001affe07221 */ /* 0x000fe20000000000 */
[----:B------:R-:W-:-:S01]  /*25f0*/  FADD R223, RZ, R27 ;  /* 0x0000001bffdf7221 */ /* 0x000fc20000000000 */
[----:B------:R0:W-:Y:S01]  /*2600*/  STL [R1], R227 ;  /* 0x000000e301007387 */ /* 0x0001e20000100800 */
[----:B------:R-:W-:-:S01]  /*2610*/  FADD R222, RZ, R28 ;  /* 0x0000001cffde7221 */ /* 0x000fc20000000000 */
[----:B------:R-:W-:Y:S01]  /*2620*/  FADD R221, RZ, R29 ;  /* 0x0000001dffdd7221 */ /* 0x000fe20000000000 */
[----:B------:R-:W-:-:S01]  /*2630*/  FADD R220, RZ, R30 ;  /* 0x0000001effdc7221 */ /* 0x000fc20000000000 */
[----:B------:R-:W-:Y:S01]  /*2640*/  FADD R219, RZ, R31 ;  /* 0x0000001fffdb7221 */ /* 0x000fe20000000000 */
[----:B------:R-:W-:-:S01]  /*2650*/  FADD R218, RZ, R32 ;  /* 0x00000020ffda7221 */ /* 0x000fc20000000000 */
[----:B------:R-:W-:Y:S01]  /*2660*/  FADD R217, RZ, R33 ;  /* 0x00000021ffd97221 */ /* 0x000fe20000000000 */
[----:B------:R-:W-:-:S01]  /*2670*/  FADD R216, RZ, R34 ;  /* 0x00000022ffd87221 */ /* 0x000fc20000000000 */
[----:B------:R-:W-:Y:S01]  /*2680*/  FADD R215, RZ, R35 ;  /* 0x00000023ffd77221 */ /* 0x000fe20000000000 */
[----:B------:R-:W-:-:S01]  /*2690*/  FADD R214, RZ, R36 ;  /* 0x00000024ffd67221 */ /* 0x000fc20000000000 */
[----:B0-----:R-:W-:Y:S01]  /*26a0*/  FADD R227, RZ, R123 ;  /* 0x0000007bffe37221 */ /* 0x001fe20000000000 */
[----:B------:R-:W-:-:S01]  /*26b0*/  FADD R213, RZ, R37 ;  /* 0x00000025ffd57221 */ /* 0x000fc20000000000 */
[----:B------:R-:W-:Y:S01]  /*26c0*/  FADD R212, RZ, R38 ;  /* 0x00000026ffd47221 */ /* 0x000fe20000000000 */
[----:B------:R-:W-:-:S01]  /*26d0*/  FADD R211, RZ, R39 ;  /* 0x00000027ffd37221 */ /* 0x000fc20000000000 */
[----:B------:R-:W-:Y:S01]  /*26e0*/  FADD R210, RZ, R40 ;  /* 0x00000028ffd27221 */ /* 0x000fe20000000000 */
[----:B------:R0:W-:Y:S01]  /*26f0*/  STL [R1+0x4], R227 ;  /* 0x000004e301007387 */ /* 0x0001e20000100800 */
        /* <DEDUP_REMOVED lines=93> */
[----:B------:R-:W-:Y:S01]  /*2cd0*/  UMOV UR6, URZ ;  /* 0x0000003f00067c82 */ /* 0x000fe20008000000 */
[----:B0-----:R-:W-:-:S05]  /*2ce0*/  FADD R227, RZ, R130 ;  /* 0x00000082ffe37221 */ /* 0x001fca0000000000 */
[----:B------:R0:W-:Y:S02]  /*2cf0*/  STL [R1+0x20], R227 ;  /* 0x000020e301007387 */ /* 0x0001e40000100800 */
        /* <DEDUP_REMOVED lines=42> */
.L_x_23:
[----:B------:R-:W-:-:S04]  /*2fa0*/  UIADD3 UR16, UR5, 0x1, URZ ;  /* 0x0000000105107890 */ /* 0x000fc8000fffe03f */
[----:B------:R-:W-:-:S04]  /*2fb0*/  UISETP.NE.AND UP0, UPT, UR16, 0x12, UPT ;  /* 0x000000121000788c */ /* 0x000fc8000bf05270 */
[----:B------:R-:W-:Y:S02]  /*2fc0*/  USEL UR8, URZ, 0x1, UP0 ;  /* 0x000000013f087887 */ /* 0x000fe40008000000 */
[----:B------:R-:W-:Y:S02]  /*2fd0*/  USEL UR16, UR16, URZ, UP0 ;  /* 0x0000003f10107287 */ /* 0x000fe40008000000 */
[----:B------:R-:W-:-:S06]  /*2fe0*/  ULOP3.LUT UR8, UR4, UR8, URZ, 0x3c, !UPT ;  /* 0x0000000804087292 */ /* 0x000fcc000f8e3c3f */
[----:B0-----:R-:W-:Y:S01]  /*2ff0*/  IMAD.U32 R227, RZ, RZ, UR8 ;  /* 0x00000008ffe37e24 */ /* 0x001fe2000f8e00ff */
[----:B------:R-:W-:-:S06]  /*3000*/  UMOV UR8, 0x1 ;  /* 0x0000000100087882 */ /* 0x000fcc0000000000 */
.L_x_18:
[----:B------:R-:W-:-:S04]  /*3010*/  UISETP.LT.AND UP0, UPT, UR12, 0x1, UPT ;  /* 0x000000010c00788c */ /* 0x000fc8000bf01270 */
[----:B------:R-:W-:-:S04]  /*3020*/  USEL UR9, UR12, 0x1, UP0 ;  /* 0x000000010c097887 */ /* 0x000fc80008000000 */
[----:B------:R-:W-:-:S04]  /*3030*/  UIADD3 UR9, UR12, -UR9, URZ ;  /* 0x800000090c097290 */ /* 0x000fc8000fffe03f */
[----:B------:R-:W-:-:S06]  /*3040*/  UISETP.GE.AND UP0, UPT, UR9, 0x1, UPT ;  /* 0x000000010900788c */ /* 0x000fcc000bf06270 */
[----:B------:R-:W-:-:S13]  /*3050*/  PLOP3.LUT P1, PT, PT, PT, UP0, 0x80, 0x0 ;  /* 0x000000000000781c */ /* 0x000fda0003f2f008 */
[----:B------:R-:W-:Y:S05]  /*3060*/  @!P1 BRA `(.L_x_24) ;  /* 0x0000001000809947 */ /* 0x000fea0003800000 */
[----:B------:R-:W-:Y:S01]  /*3070*/  IMAD.U32 R228, RZ, RZ, UR9 ;  /* 0x00000009ffe47e24 */ /* 0x000fe2000f8e00ff */
[----:B------:R-:W-:Y:S01]  /*3080*/  UMOV UR17, UR5 ;  /* 0x0000000500117c82 */ /* 0x000fe20008000000 */
[----:B------:R-:W-:-:S05]  /*3090*/  ULDC UR24, c[0x0][0x50c] ;  /* 0x0001430000187ab9 */ /* 0x000fca0000000800 */
.L_x_32:
[----:B------:R-:W-:-:S06]  /*30a0*/  UISETP.NE.AND UP0, UPT, UR22, 0x3, UPT ;  /* 0x000000031600788c */ /* 0x000fcc000bf05270 */
[----:B------:R-:W-:-:S13]  /*30b0*/  PLOP3.LUT P2, PT, PT, PT, UP0, 0x80, 0x0 ;  /* 0x000000000000781c */ /* 0x000fda0003f4f008 */
[----:B01---5:R-:W-:Y:S05]  /*30c0*/  @!P2 BRA `(.L_x_25) ;  /* 0x000000000004a947 */ /* 0x023fea0003800000 */
[----:B------:R-:W-:Y:S01]  /*30d0*/  BPT.TRAP 0x1 ;  /* 0x000000040000795c */ /* 0x000fe20000300000 */
.L_x_25:
[----:B------:R-:W0:Y:S01]  /*30e0*/  S2UR UR9, SR_CgaCtaId ;  /* 0x00000000000979c3 */ /* 0x000e220000008800 */
[----:B------:R-:W-:Y:S01]  /*30f0*/  UMOV UR14, 0x400 ;  /* 0x00000400000e7882 */ /* 0x000fe20000000000 */
[----:B------:R-:W-:Y:S01]  /*3100*/  SHF.L.U32 R229, R227, 0x1f, RZ ;  /* 0x0000001fe3e57819 */ /* 0x000fe200000006ff */
[----:B0-----:R-:W-:-:S04]  /*3110*/  ULEA UR14, UR9, UR14, 0x18 ;  /* 0x0000000e090e7291 */ /* 0x001fc8000f8ec03f */
[----:B------:R-:W-:-:S09]  /*3120*/  ULEA UR9, UR16, UR14, 0x3 ;  /* 0x0000000e10097291 */ /* 0x000fd2000f8e183f */
[----:B------:R0:W1:Y:S01]  /*3130*/  SYNCS.PHASECHK.TRANS64.TRYWAIT P1, [UR9], R229 ;  /* 0x000000e5ff0075a7 */ /* 0x0000620008020149 */
[----:B------:R-:W-:Y:S05]  /*3140*/  @!P2 BRA `(.L_x_26) ;  /* 0x000000000004a947 */ /* 0x000fea0003800000 */
[----:B------:R-:W-:Y:S01]  /*3150*/  BPT.TRAP 0x1 ;  /* 0x000000040000795c */ /* 0x000fe20000300000 */
.L_x_26:
[----:B-1----:R-:W-:Y:S05]  /*3160*/  @P1 BRA `(.L_x_27) ;  /* 0x0000000000081947 */ /* 0x002fea0003800000 */
[----:B------:R-:W1:Y:S02]  /*3170*/  SYNCS.PHASECHK.TRANS64.TRYWAIT P1, [UR9], R229 ;  /* 0x000000e5ff0075a7 */ /* 0x000e640008020149 */
[----:B-1----:R-:W-:Y:S05]  /*3180*/  @!P1 BRA `(.L_x_28) ;  /* 0x000000d800689947 */ /* 0x002fea0003800000 */
.L_x_27:
[----:B------:R-:W-:Y:S01]  /*3190*/  UIADD3 UR9, UR14, 0x12200, URZ ;  /* 0x000122000e097890 */ /* 0x000fe2000fffe03f */
[----:B------:R-:W-:Y:S01]  /*31a0*/  WARPGROUP.ARRIVE ;  /* 0x00000000000079c5 */ /* 0x000fe20000000000 */
[----:B------:R-:W-:Y:S02]  /*31b0*/  UISETP.NE.AND UP0, UPT, UR7, URZ, UPT ;  /* 0x0000003f0700728c */ /* 0x000fe4000bf05270 */
[----:B------:R-:W-:Y:S02]  /*31c0*/  USHF.R.U32.HI UR9, URZ, 0x4, UR9 ;  /* 0x000000043f097899 */ /* 0x000fe40008011609 */
[----:B------:R-:W-:Y:S02]  /*31d0*/  USEL UR8, UR8, URZ, !UP0 ;  /* 0x0000003f08087287 */ /* 0x000fe4000c000000 */
[----:B------:R-:W-:Y:S02]  /*31e0*/  ULOP3.LUT UR9, UR9, 0x3fff, URZ, 0xc0, !UPT ;  /* 0x00003fff09097892 */ /* 0x000fe4000f8ec03f */
[----:B------:R-:W-:-:S02]  /*31f0*/  ULOP3.LUT UR7, UR15, 0x10000, URZ, 0xfc, !UPT ;  /* 0x000100000f077892 */ /* 0x000fc4000f8efc3f */
[----:B------:R-:W-:Y:S02]  /*3200*/  ULOP3.LUT UR9, UR9, 0x10000, URZ, 0xfc, !UPT ;  /* 0x0001000009097892 */ /* 0x000fe4000f8efc3f */
[----:B------:R-:W-:Y:S02]  /*3210*/  UISETP.NE.U32.AND UP0, UPT, UR8, URZ, UPT ;  /* 0x0000003f0800728c */ /* 0x000fe4000bf05070 */
[----:B------:R-:W-:Y:S02]  /*3220*/  ULEA UR8, UR16, UR7, 0x8 ;  /* 0x0000000710087291 */ /* 0x000fe4000f8e403f */
[----:B------:R-:W-:Y:S01]  /*3230*/  ULEA UR10, UR16, UR9, 0x9 ;  /* 0x00000009100a7291 */ /* 0x000fe2000f8e483f */
[----:B------:R-:W-:Y:S02]  /*3240*/  UMOV UR11, 0xc0000010 ;  /* 0xc0000010000b7882 */ /* 0x000fe40000000000 */
[----:B------:R-:W-:Y:S01]  /*3250*/  UMOV UR9, 0xc0000010 ;  /* 0xc000001000097882 */ /* 0x000fe20000000000 */
[----:B------:R-:W-:-:S05]  /*3260*/  UIADD3 UR6, UR6, 0x1, URZ ;  /* 0x0000000106067890 */ /* 0x000fca000fffe03f */
[----:B------:R-:W-:Y:S01]  /*3270*/  QGMMA.64x256x32.F32.E5M2.E5M2 R24, gdesc[UR8], R24, UP0, gsb0 ;  /* 0x03e00000081879f3 */ /* 0x000fe2000b803818 */
[----:B------:R-:W-:-:S04]  /*3280*/  UISETP.NE.AND UP0, UPT, UR6, UR24, UPT ;  /* 0x000000180600728c */ /* 0x000fc8000bf05270 */
[----:B------:R-:W-:-:S06]  /*3290*/  USEL UR7, URZ, 0x1, UP0 ;  /* 0x000000013f077887 */ /* 0x000fcc0008000000 */
[----:B------:R-:W-:Y:S01]  /*32a0*/  ISETP.NE.AND P1, PT, RZ, UR7, PT ;  /* 0x00000007ff007c0c */ /* 0x000fe2000bf25270 */
[----:B------:R-:W-:-:S12]  /*32b0*/  WARPGROUP.DEPBAR.LE gsb0, 0x1 ;  /* 0x00008000000079c5 */ /* 0x000fd80000010100 */
[----:B------:R-:W-:Y:S05]  /*32c0*/  @!P1 BRA `(.L_x_29) ;  /* 0x0000000c00809947 */ /* 0x000fea0003800000 */
[----:B------:R-:W-:Y:S02]  /*32d0*/  WARPGROUP.DEPBAR.LE gsb0, 0x0 ;  /* 0x00008000000079c5 */ /* 0x000fe40000010000 */
[----:B------:R-:W-:-:S01]  /*32e0*/  FADD R226, R24, R226 ;  /* 0x000000e218e27221 */ /* 0x000fc20000000000 */
[----:B------:R-:W-:Y:S01]  /*32f0*/  FADD R225, R25, R225 ;  /* 0x000000e119e17221 */ /* 0x000fe20000000000 */
[----:B------:R1:W-:Y:S01]  /*3300*/  STL [R1+0x8c], R227 ;  /* 0x00008ce301007387 */ /* 0x0003e20000100800 */
[----:B------:R-:W-:-:S01]  /*3310*/  FADD R224, R26, R224 ;  /* 0x000000e01ae07221 */ /* 0x000fc20000000000 */
[----:B------:R-:W-:Y:S01]  /*3320*/  FADD R223, R27, R223 ;  /* 0x000000df1bdf7221 */ /* 0x000fe20000000000 */
[----:B------:R-:W-:-:S01]  /*3330*/  FADD R222, R28, R222 ;  /* 0x000000de1cde7221 */ /* 0x000fc20000000000 */
[----:B------:R-:W-:Y:S01]  /*3340*/  FADD R221, R29, R221 ;  /* 0x000000dd1ddd7221 */ /* 0x000fe20000000000 */
[----:B-1----:R-:W3:Y:S04]  /*3350*/  LDL.LU R227, [R1+0x30] ;  /* 0x0000300001e37983 */ /* 0x002ee80000300800 */
[----:B------:R1:W-:Y:S01]  /*3360*/  STL [R1+0x90], R226 ;  /* 0x000090e201007387 */ /* 0x0003e20000100800 */
[----:B------:R-:W-:-:S01]  /*3370*/  FADD R220, R30, R220 ;  /* 0x000000dc1edc7221 */ /* 0x000fc20000000000 */
[----:B------:R-:W-:-:S02]  /*3380*/  FADD R219, R31, R219 ;  /* 0x000000db1fdb7221 */ /* 0x000fc40000000000 */
[----:B-1----:R-:W4:Y:S04]  /*3390*/  LDL.LU R226, [R1+0x2c] ;  /* 0x00002c0001e27983 */ /* 0x002f280000300800 */
[----:B------:R1:W-:Y:S01]  /*33a0*/  STL [R1+0x94], R225 ;  /* 0x000094e101007387 */ /* 0x0003e20000100800 */
[----:B------:R-:W-:-:S03]  /*33b0*/  FADD R218, R32, R218 ;  /* 0x000000da20da7221 */ /* 0x000fc60000000000 */
[----:B-1----:R-:W2:Y:S04]  /*33c0*/  LDL.LU R225, [R1+0x28] ;  /* 0x0000280001e17983 */ /* 0x002ea80000300800 */
        /* <DEDUP_REMOVED lines=9> */
[----:B------:R1:W-:Y:S04]  /*3460*/  STL [R1+0xa4], R221 ;  /* 0x0000a4dd01007387 */ /* 0x0003e80000100800 */
        /* <DEDUP_REMOVED lines=12> */
[----:B-1----:R-:W2:Y:S01]  /*3530*/  LDL.LU R215, [R1] ;  /* 0x0000000001d77983 */ /* 0x002ea20000300800 */
[----:B------:R-:W-:-:S01]  /*3540*/  FADD R214, R36, R214 ;  /* 0x000000d624d67221 */ /* 0x000fc20000000000 */
[----:B------:R-:W-:Y:S01]  /*3550*/  FADD R213, R37, R213 ;  /* 0x000000d525d57221 */ /* 0x000fe20000000000 */
[----:B------:R-:W-:-:S01]  /*3560*/  FADD R212, R38, R212 ;  /* 0x000000d426d47221 */ /* 0x000fc20000000000 */
[----:B------:R-:W-:Y:S01]  /*3570*/  FADD R211, R39, R211 ;  /* 0x000000d327d37221 */ /* 0x000fe20000000000 */
[----:B------:R-:W-:-:S01]  /*3580*/  FADD R210, R40, R210 ;  /* 0x000000d228d27221 */ /* 0x000fc20000000000 */
[----:B------:R-:W-:Y:S01]  /*3590*/  STL [R1+0xc0], R214 ;  /* 0x0000c0d601007387 */ /* 0x000fe20000100800 */
        /* <DEDUP_REMOVED lines=11> */
[----:B------:R1:W-:Y:S01]  /*3650*/  STL [R1+0xcc], R211 ;  /* 0x0000ccd301007387 */ /* 0x0003e20000100800 */
[----:B------:R-:W-:-:S01]  /*3660*/  FADD R200, R50, R200 ;  /* 0x000000c832c87221 */ /* 0x000fc20000000000 */
[----:B------:R-:W-:Y:S01]  /*3670*/  FADD R199, R51, R199 ;  /* 0x000000c733c77221 */ /* 0x000fe20000000000 */
        /* <DEDUP_REMOVED lines=69> */
[----:B-----5:R-:W-:Y:S01]  /*3ad0*/  FADD R0, R121, R0 ;  /* 0x0000000079007221 */ /* 0x020fe20000000000 */
[----:B---3--:R-:W-:-:S01]  /*3ae0*/  FADD R227, R134, R227 ;  /* 0x000000e386e37221 */ /* 0x008fc20000000000 */
[----:B----4-:R-:W-:Y:S01]  /*3af0*/  FADD R226, R133, R226 ;  /* 0x000000e285e27221 */ /* 0x010fe20000000000 */
[----:B--2---:R-:W-:-:S01]  /*3b00*/  FADD R225, R132, R225 ;  /* 0x000000e184e17221 */ /* 0x004fc20000000000 */
        /* <DEDUP_REMOVED lines=9> */
[----:B------:R-:W-:-:S05]  /*3ba0*/  FADD R215, R122, R215 ;  /* 0x000000d77ad77221 */ /* 0x000fca0000000000 */
[----:B------:R2:W-:Y:S04]  /*3bb0*/  STL [R1], R215 ;  /* 0x000000d701007387 */ /* 0x0005e80000100800 */
[----:B------:R3:W-:Y:S04]  /*3bc0*/  STL [R1+0x4], R216 ;  /* 0x000004d801007387 */ /* 0x0007e80000100800 */
        /* <DEDUP_REMOVED lines=8> */
[----:B-1----:R-:W4:Y:S04]  /*3c50*/  LDL.LU R211, [R1+0x34] ;  /* 0x0000340001d37983 */ /* 0x002f280000300800 */
[----:B------:R1:W-:Y:S04]  /*3c60*/  STL [R1+0x28], R225 ;  /* 0x000028e101007387 */ /* 0x0003e80000100800 */
[----:B------:R-:W4:Y:S04]  /*3c70*/  LDL.LU R212, [R1+0x38] ;  /* 0x0000380001d47983 */ /* 0x000f280000300800 */
[----:B------:R1:W-:Y:S04]  /*3c80*/  STL [R1+0x2c], R226 ;  /* 0x00002ce201007387 */ /* 0x0003e80000100800 */
[----:B------:R-:W4:Y:S04]  /*3c90*/  LDL.LU R213, [R1+0x3c] ;  /* 0x00003c0001d57983 */ /* 0x000f280000300800 */
[----:B------:R1:W-:Y:S04]  /*3ca0*/  STL [R1+0x30], R227 ;  /* 0x000030e301007387 */ /* 0x0003e80000100800 */
[----:B------:R-:W4:Y:S04]  /*3cb0*/  LDL.LU R214, [R1+0x40] ;  /* 0x0000400001d67983 */ /* 0x000f280000300800 */
[----:B--2---:R-:W2:Y:S04]  /*3cc0*/  LDL.LU R215, [R1+0x44] ;  /* 0x0000440001d77983 */ /* 0x004ea80000300800 */
[----:B---3--:R-:W3:Y:S04]  /*3cd0*/  LDL.LU R216, [R1+0x48] ;  /* 0x0000480001d87983 */ /* 0x008ee80000300800 */
[----:B----4-:R-:W4:Y:S04]  /*3ce0*/  LDL.LU R217, [R1+0x4c] ;  /* 0x00004c0001d97983 */ /* 0x010f280000300800 */
[----:B0-----:R-:W4:Y:S04]  /*3cf0*/  LDL.LU R218, [R1+0x50] ;  /* 0x0000500001da7983 */ /* 0x001f280000300800 */
[----:B------:R-:W4:Y:S04]  /*3d00*/  LDL.LU R219, [R1+0x54] ;  /* 0x0000540001db7983 */ /* 0x000f280000300800 */
[----:B------:R-:W4:Y:S04]  /*3d10*/  LDL.LU R220, [R1+0x58] ;  /* 0x0000580001dc7983 */ /* 0x000f280000300800 */
[----:B------:R-:W4:Y:S04]  /*3d20*/  LDL.LU R221, [R1+0x5c] ;  /* 0x00005c0001dd7983 */ /* 0x000f280000300800 */
[----:B------:R-:W4:Y:S04]  /*3d30*/  LDL.LU R222, [R1+0x60] ;  /* 0x0000600001de7983 */ /* 0x000f280000300800 */
[----:B------:R-:W4:Y:S04]  /*3d40*/  LDL.LU R223, [R1+0x64] ;  /* 0x0000640001df7983 */ /* 0x000f280000300800 */
[----:B------:R-:W4:Y:S04]  /*3d50*/  LDL.LU R224, [R1+0x68] ;  /* 0x0000680001e07983 */ /* 0x000f280000300800 */
[----:B-1----:R-:W4:Y:S04]  /*3d60*/  LDL.LU R225, [R1+0x6c] ;  /* 0x00006c0001e17983 */ /* 0x002f280000300800 */
[----:B------:R-:W4:Y:S04]  /*3d70*/  LDL.LU R226, [R1+0x70] ;  /* 0x0000700001e27983 */ /* 0x000f280000300800 */
[----:B------:R-:W4:Y:S01]  /*3d80*/  LDL.LU R227, [R1+0x74] ;  /* 0x0000740001e37983 */ /* 0x000f220000300800 */
[----:B------:R-:W-:-:S05]  /*3d90*/  FADD R211, R135, R211 ;  /* 0x000000d387d37221 */ /* 0x000fca0000000000 */
[----:B------:R0:W-:Y:S01]  /*3da0*/  STL [R1+0x34], R211 ;  /* 0x000034d301007387 */ /* 0x0001e20000100800 */
[----:B------:R-:W-:-:S03]  /*3db0*/  FADD R212, R136, R212 ;  /* 0x000000d488d47221 */ /* 0x000fc60000000000 */
[----:B0-----:R1:W5:Y:S01]  /*3dc0*/  LDL.LU R211, [R1+0xcc] ;  /* 0x0000cc0001d37983 */ /* 0x0013620000300800 */
[----:B------:R-:W-:-:S03]  /*3dd0*/  FADD R213, R137, R213 ;  /* 0x000000d589d57221 */ /* 0x000fc60000000000 */
[----:B------:R0:W-:Y:S01]  /*3de0*/  STL [R1+0x38], R212 ;  /* 0x000038d401007387 */ /* 0x0001e20000100800 */
[----:B------:R-:W-:-:S01]  /*3df0*/  FADD R214, R138, R214 ;  /* 0x000000d68ad67221 */ /* 0x000fc20000000000 */
[----:B--2---:R-:W-:Y:S02]  /*3e00*/  FADD R215, R139, R215 ;  /* 0x000000d78bd77221 */ /* 0x004fe40000000000 */
[----:B0-----:R1:W5:Y:S01]  /*3e10*/  LDL.LU R212, [R1+0xc8] ;  /* 0x0000c80001d47983 */ /* 0x0013620000300800 */
[----:B---3--:R-:W-:-:S03]  /*3e20*/  FADD R216, R140, R216 ;  /* 0x000000d88cd87221 */ /* 0x008fc60000000000 */
[----:B------:R0:W-:Y:S01]  /*3e30*/  STL [R1+0x3c], R213 ;  /* 0x00003cd501007387 */ /* 0x0001e20000100800 */
[----:B----4-:R-:W-:-:S03]  /*3e40*/  FADD R217, R141, R217 ;  /* 0x000000d98dd97221 */ /* 0x010fc60000000000 */
[----:B0-----:R1:W5:Y:S01]  /*3e50*/  LDL.LU R213, [R1+0xc4] ;  /* 0x0000c40001d57983 */ /* 0x0013620000300800 */
[----:B------:R-:W-:-:S03]  /*3e60*/  FADD R218, R142, R218 ;  /* 0x000000da8eda7221 */ /* 0x000fc60000000000 */
[----:B------:R0:W-:Y:S01]  /*3e70*/  STL [R1+0x40], R214 ;  /* 0x000040d601007387 */ /* 0x0001e20000100800 */
[----:B------:R-:W-:-:S01]  /*3e80*/  FADD R219, R143, R219 ;  /* 0x000000db8fdb7221 */ /* 0x000fc20000000000 */
[----:B------:R-:W-:Y:S02]  /*3e90*/  FADD R220, R144, R220 ;  /* 0x000000dc90dc7221 */ /* 0x000fe40000000000 */
[----:B0-----:R1:W5:Y:S04]  /*3ea0*/  LDL.LU R214, [R1+0xc0] ;  /* 0x0000c00001d67983 */ /* 0x0013680000300800 */
[----:B------:R0:W-:Y:S01]  /*3eb0*/  STL [R1+0x44], R215 ;  /* 0x000044d701007387 */ /* 0x0001e20000100800 */
[----:B------:R-:W-:-:S01]  /*3ec0*/  FADD R221, R145, R221 ;  /* 0x000000dd91dd7221 */ /* 0x000fc20000000000 */
[----:B------:R-:W-:-:S02]  /*3ed0*/  FADD R222, R146, R222 ;  /* 0x000000de92de7221 */ /* 0x000fc40000000000 */
[----:B0-----:R1:W5:Y:S04]  /*3ee0*/  LDL.LU R215, [R1+0xbc] ;  /* 0x0000bc0001d77983 */ /* 0x0013680000300800 */
[----:B------:R0:W-:Y:S01]  /*3ef0*/  STL [R1+0x48], R216 ;  /* 0x000048d801007387 */ /* 0x0001e20000100800 */
[----:B------:R-:W-:-:S03]  /*3f00*/  FADD R223, R147, R223 ;  /* 0x000000df93df7221 */ /* 0x000fc60000000000 */
        /* <DEDUP_REMOVED lines=13> */
[----:B------:R0:W-:Y:S04]  /*3fe0*/  STL [R1+0x5c], R221 ;  /* 0x00005cdd01007387 */ /* 0x0001e80000100800 */
        /* <DEDUP_REMOVED lines=12> */
[----:B0-----:R1:W5:Y:S01]  /*40b0*/  LDL.LU R227, [R1+0x8c] ;  /* 0x00008c0001e37983 */ /* 0x0013620000300800 */
[----:B------:R-:W-:-:S05]  /*40c0*/  UMOV UR6, URZ ;  /* 0x0000003f00067c82 */ /* 0x000fca0008000000 */
.L_x_29:
[----:B------:R-:W-:Y:S05]  /*40d0*/  @!P2 BRA `(.L_x_30) ;  /* 0x000000000004a947 */ /* 0x000fea0003800000 */
[----:B------:R-:W-:Y:S01]  /*40e0*/  BPT.TRAP 0x1 ;  /* 0x000000040000795c */ /* 0x000fe20000300000 */
.L_x_30:
[----:B-----5:R3:W-:Y:S04]  /*40f0*/  STL [R1+0x8c], R0 ;  /* 0x00008c0001007387 */ /* 0x0207e80000100800 */
[----:B---3--:R-:W3:Y:S01]  /*4100*/  LDL R0, [R1+0x78] ;  /* 0x0000780001007983 */ /* 0x008ee20000100800 */
[----:B0-----:R-:W-:-:S05]  /*4110*/  IMAD.U32 R229, RZ, RZ, UR17 ;  /* 0x00000011ffe57e24 */ /* 0x001fca000f8e00ff */
[----:B------:R-:W-:-:S05]  /*4120*/  @P0 LEA R229, R229, UR14, 0x3 ;  /* 0x0000000ee5e50c11 */ /* 0x000fca000f8e18ff */
[----:B------:R-:W-:Y:S01]  /*4130*/  @P0 VIADD R229, R229, 0x90 ;  /* 0x00000090e5e50836 */ /* 0x000fe20000000000 */
[----:B------:R-:W-:-:S06]  /*4140*/  UISETP.GT.U32.AND UP0, UPT, UR13, 0x1, UPT ;  /* 0x000000010d00788c */ /* 0x000fcc000bf04070 */
[----:B------:R-:W-:Y:S02]  /*4150*/  PLOP3.LUT P1, PT, PT, PT, UP0, 0x80, 0x0 ;  /* 0x000000000000781c */ /* 0x000fe40003f2f008 */
[----:B---3--:R-:W-:Y:S02]  /*4160*/  @P0 PRMT R229, R0, 0x654, R229 ;  /* 0x0000065400e50816 */ /* 0x008fe400000000e5 */
[----:B------:R0:W5:Y:S02]  /*4170*/  LDL.LU R0, [R1+0x8c] ;  /* 0x00008c0001007983 */ /* 0x0001640000300800 */
[----:B------:R0:W-:Y:S07]  /*4180*/  @P0 SYNCS.ARRIVE.TRANS64.RED.A1T0 RZ, [R229+URZ], RZ ;  /* 0x000000ffe5ff09a7 */ /* 0x0001ee000810043f */
[----:B------:R-:W-:Y:S05]  /*4190*/  @P1 BRA `(.L_x_31) ;  /* 0x0000000000041947 */ /* 0x000fea0003800000 */
[----:B------:R-:W-:Y:S01]  /*41a0*/  BPT.TRAP 0x1 ;  /* 0x000000040000795c */ /* 0x000fe20000300000 */
.L_x_31:
[----:B------:R-:W-:Y:S01]  /*41b0*/  UIADD3 UR16, UR16, 0x1, URZ ;  /* 0x0000000110107890 */ /* 0x000fe2000fffe03f */
[C---:B------:R-:W-:Y:S01]  /*41c0*/  ISETP.GT.AND P1, PT, R228.reuse, 0x1, PT ;  /* 0x00000001e400780c */ /* 0x040fe20003f24270 */
[----:B------:R-:W-:Y:S01]  /*41d0*/  UIADD3 UR17, UR17, 0x1, URZ ;  /* 0x0000000111117890 */ /* 0x000fe2000fffe03f */
[----:B------:R-:W-:Y:S01]  /*41e0*/  VIADD R228, R228, 0xffffffff ;  /* 0xffffffffe4e47836 */ /* 0x000fe20000000000 */
[----:B------:R-:W-:Y:S02]  /*41f0*/  UISETP.NE.AND UP0, UPT, UR16, 0x12, UPT ;  /* 0x000000121000788c */ /* 0x000fe4000bf05270 */
[----:B------:R-:W-:Y:S02]  /*4200*/  UISETP.NE.AND UP1, UPT, UR17, 0x12, UPT ;  /* 0x000000121100788c */ /* 0x000fe4000bf25270 */
[----:B------:R-:W-:Y:S02]  /*4210*/  USEL UR8, URZ, 0x1, UP0 ;  /* 0x000000013f087887 */ /* 0x000fe40008000000 */
[----:B------:R-:W-:-:S02]  /*4220*/  USEL UR16, UR16, URZ, UP0 ;  /* 0x0000003f10107287 */ /* 0x000fc40008000000 */
[----:B------:R-:W-:Y:S02]  /*4230*/  USEL UR17, UR17, URZ, UP1 ;  /* 0x0000003f11117287 */ /* 0x000fe40008800000 */
[----:B------:R-:W-:Y:S01]  /*4240*/  LOP3.LUT R227, R227, UR8, RZ, 0x3c, !PT ;  /* 0x00000008e3e37c12 */ /* 0x000fe2000f8e3cff */
[----:B------:R-:W-:Y:S01]  /*4250*/  UMOV UR8, 0x1 ;  /* 0x0000000100087882 */ /* 0x000fe20000000000 */
[----:B------:R-:W-:Y:S08]  /*4260*/  @P1 BRA `(.L_x_32) ;  /* 0xffffffec008c1947 */ /* 0x000ff0000383ffff */
.L_x_24:
[----:B------:R-:W-:-:S04]  /*4270*/  UISETP.NE.AND UP0, UPT, UR6, URZ, UPT ;  /* 0x0000003f0600728c */ /* 0x000fc8000bf05270 */
[----:B------:R-:W-:-:S06]  /*4280*/  USEL UR6, URZ, 0x1, !UP0 ;  /* 0x000000013f067887 */ /* 0x000fcc000c000000 */
[----:B------:R-:W-:-:S13]  /*4290*/  ISETP.NE.AND P1, PT, RZ, UR6, PT ;  /* 0x00000006ff007c0c */ /* 0x000fda000bf25270 */
[----:B------:R-:W-:Y:S05]  /*42a0*/  @!P1 BRA `(.L_x_33) ;  /* 0x0000000c00dc9947 */ /* 0x000fea0003800000 */
[----:B------:R-:W3:Y:S04]  /*42b0*/  LDL.LU R227, [R1+0x74] ;  /* 0x0000740001e37983 */ /* 0x000ee80000300800 */
[----:B---3--:R3:W-:Y:S04]  /*42c0*/  STL [R1+0x8c], R227 ;  /* 0x00008ce301007387 */ /* 0x0087e80000100800 */
[----:B---3--:R-:W3:Y:S04]  /*42d0*/  LDL.LU R227, [R1+0x70] ;  /* 0x0000700001e37983 */ /* 0x008ee80000300800 */
        /* <DEDUP_REMOVED lines=55> */
[----:B---3--:R-:W3:Y:S01]  /*4650*/  LDL.LU R227, [R1] ;  /* 0x0000000001e37983 */ /* 0x008ee20000300800 */
[----:B------:R-:W-:-:S02]  /*4660*/  WARPGROUP.DEPBAR.LE gsb0, 0x0 ;  /* 0x00008000000079c5 */ /* 0x000fc40000010000 */
[----:B------:R-:W-:Y:S01]  /*4670*/  FADD R226, R24, R226 ;  /* 0x000000e218e27221 */ /* 0x000fe20000000000 */
        /* <DEDUP_REMOVED lines=96> */
[----:B-----5:R-:W-:Y:S01]  /*4c80*/  FADD R0, R121, R0 ;  /* 0x0000000079007221 */ /* 0x020fe20000000000 */
[----:B---3--:R-:W-:-:S05]  /*4c90*/  FADD R227, R122, R227 ;  /* 0x000000e37ae37221 */ /* 0x008fca0000000000 */
[----:B------:R3:W-:Y:S04]  /*4ca0*/  STL [R1], R227 ;  /* 0x000000e301007387 */ /* 0x0007e80000100800 */
[----:B---3--:R-:W3:Y:S02]  /*4cb0*/  LDL.LU R227, [R1+0xfc] ;  /* 0x0000fc0001e37983 */ /* 0x008ee40000300800 */
[----:B---3--:R-:W-:-:S05]  /*4cc0*/  FADD R227, R123, R227 ;  /* 0x000000e37be37221 */ /* 0x008fca0000000000 */
[----:B------:R3:W-:Y:S04]  /*4cd0*/  STL [R1+0x4], R227 ;  /* 0x000004e301007387 */ /* 0x0007e80000100800 */
        /* <DEDUP_REMOVED lines=83> */
[----:B------:R3:W-:Y:S02]  /*5210*/  STL [R1+0x74], R227 ;  /* 0x000074e301007387 */ /* 0x0007e40000100800 */
.L_x_33:
[----:B------:R-:W-:Y:S02]  /*5220*/  WARPGROUP.DEPBAR.LE gsb0, 0x0 ;  /* 0x00008000000079c5 */ /* 0x000fe40000010000 */
[----:B------:R-:W4:Y:S02]  /*5230*/  LDC R24, c[0x0][0x28c] ;  /* 0x0000a300ff187b82 */ /* 0x000f240000000800 */
[----:B----4-:R-:W-:-:S13]  /*5240*/  ISETP.GE.AND P1, PT, R24, 0x1, PT ;  /* 0x000000011800780c */ /* 0x010fda0003f26270 */
[----:B------:R-:W-:Y:S05]  /*5250*/  @!P1 BRA `(.L_x_34) ;  /* 0x00000000005c9947 */ /* 0x000fea0003800000 */
[----:B------:R-:W-:-:S06]  /*5260*/  UISETP.NE.AND UP0, UPT, UR22, 0x3, UPT ;  /* 0x000000031600788c */ /* 0x000fcc000bf05270 */
[----:B------:R-:W-:-:S13]  /*5270*/  PLOP3.LUT P1, PT, PT, PT, UP0, 0x80, 0x0 ;  /* 0x000000000000781c */ /* 0x000fda0003f2f008 */
[----:B------:R-:W-:Y:S05]  /*5280*/  @!P1 BRA `(.L_x_35) ;  /* 0x0000000000049947 */ /* 0x000fea0003800000 */
[----:B------:R-:W-:Y:S01]  /*5290*/  BPT.TRAP 0x1 ;  /* 0x000000040000795c */ /* 0x000fe20000300000 */
.L_x_35:
[----:B------:R-:W-:Y:S04]  /*52a0*/  BSSY B0, `(.L_x_36) ;  /* 0x000000e000007945 */ /* 0x000fe80003800000 */
[----:B------:R-:W-:Y:S05]  /*52b0*/  @!P0 BRA `(.L_x_37) ;  /* 0x0000000000308947 */ /* 0x000fea0003800000 */
[----:B---3--:R-:W3:Y:S01]  /*52c0*/  LDL R227, [R1+0x78] ;  /* 0x0000780001e37983 */ /* 0x008ee20000100800 */
[----:B------:R-:W-:-:S04]  /*52d0*/  UISETP.LT.AND UP0, UPT, UR12, 0x1, UPT ;  /* 0x000000010c00788c */ /* 0x000fc8000bf01270 */
[----:B------:R-:W-:-:S04]  /*52e0*/  USEL UR8, UR12, 0x1, UP0 ;  /* 0x000000010c087887 */ /* 0x000fc80008000000 */
[----:B------:R-:W-:-:S04]  /*52f0*/  UIADD3 UR8, UR5, UR12, -UR8 ;  /* 0x0000000c05087290 */ /* 0x000fc8000fffe808 */
[----:B------:R-:W-:-:S04]  /*5300*/  UIMAD.WIDE.U32 UR6, UR8, 0x38e38e39, URZ ;  /* 0x38e38e39080678a5 */ /* 0x000fc8000f8e003f */
[----:B------:R-:W-:-:S04]  /*5310*/  USHF.R.U32.HI UR6, URZ, 0x2, UR7 ;  /* 0x000000023f067899 */ /* 0x000fc80008011607 */
[----:B------:R-:W-:-:S04]  /*5320*/  UIMAD UR8, UR6, -0x12, UR8 ;  /* 0xffffffee060878a4 */ /* 0x000fc8000f8e0208 */
[----:B------:R-:W-:-:S04]  /*5330*/  ULEA UR8, UR8, UR14, 0x3 ;  /* 0x0000000e08087291 */ /* 0x000fc8000f8e183f */
[----:B------:R-:W-:-:S06]  /*5340*/  UIADD3 UR8, UR8, 0x90, URZ ;  /* 0x0000009008087890 */ /* 0x000fcc000fffe03f */
[----:B------:R-:W-:-:S05]  /*5350*/  IMAD.U32 R24, RZ, RZ, UR8 ;  /* 0x00000008ff187e24 */ /* 0x000fca000f8e00ff */
[----:B---3--:R-:W-:-:S04]  /*5360*/  PRMT R24, R227, 0x654, R24 ;  /* 0x00000654e3187816 */ /* 0x008fc80000000018 */
[----:B------:R4:W-:Y:S03]  /*5370*/  SYNCS.ARRIVE.TRANS64.RED.A1T0 RZ, [R24+URZ], RZ ;  /* 0x000000ff18ff79a7 */ /* 0x0009e6000810043f */
.L_x_37:
[----:B------:R-:W-:Y:S05]  /*5380*/  BSYNC B0 ;  /* 0x0000000000007941 */ /* 0x000fea0003800000 */
.L_x_36:
[----:B------:R-:W-:-:S06]  /*5390*/  UISETP.GT.U32.AND UP0, UPT, UR13, 0x1, UPT ;  /* 0x000000010d00788c */ /* 0x000fcc000bf04070 */
[----:B------:R-:W-:-:S13]  /*53a0*/  PLOP3.LUT P1, PT, PT, PT, UP0, 0x80, 0x0 ;  /* 0x000000000000781c */ /* 0x000fda0003f2f008 */
[----:B------:R-:W-:Y:S05]  /*53b0*/  @P1 BRA `(.L_x_34) ;  /* 0x0000000000041947 */ /* 0x000fea0003800000 */
[----:B------:R-:W-:Y:S01]  /*53c0*/  BPT.TRAP 0x1 ;  /* 0x000000040000795c */ /* 0x000fe20000300000 */
.L_x_34:
[----:B------:R0:W-:Y:S01]  /*53d0*/  STL [R1+0x90], R2 ;  /* 0x0000900201007387 */ /* 0x0001e20000100800 */
[----:B------:R-:W1:Y:S01]  /*53e0*/  LDC R28, c[0x0][0x288] ;  /* 0x0000a200ff1c7b82 */ /* 0x000e620000000800 */
[----:B------:R-:W-:Y:S02]  /*53f0*/  UIADD3 UR9, UR12, UR5, URZ ;  /* 0x000000050c097290 */ /* 0x000fe4000fffe03f */
[----:B-----5:R2:W-:Y:S01]  /*5400*/  STL [R1+0x8c], R0 ;  /* 0x00008c0001007387 */ /* 0x0205e20000100800 */
[----:B------:R-:W-:Y:S01]  /*5410*/  USHF.R.S32.HI UR10, URZ, 0x1f, UR23 ;  /* 0x0000001f3f0a7899 */ /* 0x000fe20008011417 */
[----:B------:R-:W-:Y:S01]  /*5420*/  ULDC.64 UR14, c[0x0][0x5d0] ;  /* 0x00017400000e7ab9 */ /* 0x000fe20000000a00 */
[----:B------:R-:W-:Y:S01]  /*5430*/  ULDC UR11, c[0x0][0x284] ;  /* 0x0000a100000b7ab9 */ /* 0x000fe20000000800 */
[----:B0-----:R-:W4:Y:S01]  /*5440*/  S2R R2, SR_TID.X ;  /* 0x0000000000027919 */ /* 0x001f220000002100 */
[----:B--2---:R-:W2:Y:S04]  /*5450*/  LDL.LU R0, [R1+0x84] ;  /* 0x0000840001007983 */ /* 0x004ea80000300800 */
[----:B---3--:R-:W3:Y:S01]  /*5460*/  LDL.LU R227, [R1+0x88] ;  /* 0x0000880001e37983 */ /* 0x008ee20000300800 */
[----:B------:R-:W-:-:S02]  /*5470*/  UISETP.GT.U32.AND UP0, UPT, UR9, 0x11, UPT ;  /* 0x000000110900788c */ /* 0x000fc4000bf04070 */
[----:B------:R-:W-:Y:S01]  /*5480*/  UISETP.GE.U32.AND UP1, UPT, UR12, 0x12, UPT ;  /* 0x000000120c00788c */ /* 0x000fe2000bf26070 */
[--C-:B----4-:R-:W-:Y:S02]  /*5490*/  SHF.R.U32.HI R24, RZ, 0x2, R2.reuse ;  /* 0x00000002ff187819 */ /* 0x110fe40000011602 */
[----:B------:R-:W-:Y:S02]  /*54a0*/  LOP3.LUT R26, R2, 0x60, RZ, 0xc0, !PT ;  /* 0x00000060021a7812 */ /* 0x000fe400078ec0ff */
[----:B------:R-:W-:Y:S02]  /*54b0*/  SHF.R.U32.HI R27, RZ, 0x7, R2 ;  /* 0x00000007ff1b7819 */ /* 0x000fe40000011602 */
[----:B------:R-:W-:Y:S02]  /*54c0*/  LOP3.LUT R25, R24, 0x7, RZ, 0xc0, !PT ;  /* 0x0000000718197812 */ /* 0x000fe400078ec0ff */
[----:B------:R-:W-:Y:S02]  /*54d0*/  SHF.R.U32.HI R26, RZ, 0x1, R26 ;  /* 0x00000001ff1a7819 */ /* 0x000fe4000001161a */
[----:B------:R-:W-:-:S02]  /*54e0*/  LOP3.LUT R24, R27, 0x1, RZ, 0xc0, !PT ;  /* 0x000000011b187812 */ /* 0x000fc400078ec0ff */
[----:B------:R-:W-:-:S03]  /*54f0*/  IADD3 R29, RZ, -R26, -R25 ;  /* 0x8000001aff1d7210 */ /* 0x000fc60007ffe819 */
[C---:B------:R-:W-:Y:S02]  /*5500*/  IMAD.SHL.U32 R30, R24.reuse, 0x40, RZ ;  /* 0x00000040181e7824 */ /* 0x040fe400078e00ff */
[----:B------:R-:W-:Y:S02]  /*5510*/  IMAD R29, R24, -0x40, R29 ;  /* 0xffffffc0181d7824 */ /* 0x000fe400078e021d */
[----:B------:R-:W-:Y:S02]  /*5520*/  IMAD.SHL.U32 R24, R2, 0x2, RZ ;  /* 0x0000000202187824 */ /* 0x000fe400078e00ff */
[----:B--2---:R-:W-:-:S03]  /*5530*/  IMAD.SHL.U32 R35, R0, 0x100, RZ ;  /* 0x0000010000237824 */ /* 0x004fc600078e00ff */
[----:B------:R-:W-:Y:S02]  /*5540*/  LOP3.LUT R32, R24, 0x6, RZ, 0xc0, !PT ;  /* 0x0000000618207812 */ /* 0x000fe400078ec0ff */
[----:B------:R-:W-:Y:S02]  /*5550*/  LOP3.LUT R24, R2, 0x3, RZ, 0xc0, !PT ;  /* 0x0000000302187812 */ /* 0x000fe400078ec0ff */
[----:B------:R0:W5:Y:S01]  /*5560*/  LDL.LU R2, [R1+0x90] ;  /* 0x0000900001027983 */ /* 0x0001620000300800 */
[----:B------:R-:W-:Y:S01]  /*5570*/  PRMT R32, R32, 0x6540, R0 ;  /* 0x0000654020207816 */ /* 0x000fe20000000000 */
[----:B------:R-:W-:Y:S01]  /*5580*/  UIMAD UR5, UR10, UR14, URZ ;  /* 0x0000000e0a0572a4 */ /* 0x000fe2000f8e023f */
[----:B------:R-:W-:Y:S01]  /*5590*/  LOP3.LUT R27, R30, 0x40, R25, 0xe2, !PT ;  /* 0x000000401e1b7812 */ /* 0x000fe200078ee219 */
[----:B------:R0:W5:Y:S01]  /*55a0*/  LDL.LU R0, [R1+0x8c] ;  /* 0x00008c0001007983 */ /* 0x0001620000300800 */
[----:B-1----:R-:W-:Y:S01]  /*55b0*/  IMAD R34, R24, -0x2, R28 ;  /* 0xfffffffe18227824 */ /* 0x002fe200078e021c */
[----:B------:R-:W-:Y:S01]  /*55c0*/  ISETP.GE.AND P1, PT, R35, R28, PT ;  /* 0x0000001c2300720c */ /* 0x000fe20003f26270 */
[----:B---3--:R-:W-:Y:S01]  /*55d0*/  IMAD.SHL.U32 R28, R227, 0x80, RZ ;  /* 0x00000080e31c7824 */ /* 0x008fe200078e00ff */
[----:B------:R-:W-:Y:S01]  /*55e0*/  UISETP.LT.U32.AND UP0, UPT, UR12, 0x12, UP0 ;  /* 0x000000120c00788c */ /* 0x000fe20008701070 */
[----:B------:R-:W-:-:S03]  /*55f0*/  SHF.R.S32.HI R33, RZ, 0x1f, R32 ;  /* 0x0000001fff217819 */ /* 0x000fc60000011420 */
[C---:B------:R-:W-:Y:S01]  /*5600*/  ISETP.GE.OR P1, PT, R28.reuse, UR11, P1 ;  /* 0x0000000b1c007c0c */ /* 0x040fe20008f26670 */
[----:B------:R-:W-:Y:S01]  /*5610*/  UIMAD UR8, UR23, UR15, UR5 ;  /* 0x0000000f170872a4 */ /* 0x000fe2000f8e0205 */
[----:B------:R-:W-:Y:S01]  /*5620*/  IMAD.U32 R25, RZ, RZ, UR14 ;  /* 0x0000000eff197e24 */ /* 0x000fe2000f8e00ff */
[----:B------:R-:W-:Y:S02]  /*5630*/  UIMAD.WIDE.U32 UR6, UR9, 0x38e38e39, URZ ;  /* 0x38e38e39090678a5 */ /* 0x000fe4000f8e003f */
[----:B------:R-:W-:Y:S01]  /*5640*/  USEL UR5, URZ, 0x1, !UP0 ;  /* 0x000000013f057887 */ /* 0x000fe2000c000000 */
[----:B------:R-:W-:Y:S01]  /*5650*/  IMAD.WIDE.U32 R24, R25, UR23, R32 ;  /* 0x0000001719187c25 */ /* 0x000fe2000f8e0020 */
[----:B------:R-:W-:Y:S02]  /*5660*/  USHF.R.U32.HI UR6, URZ, 0x2, UR7 ;  /* 0x000000023f067899 */ /* 0x000fe40008011607 */
[----:B------:R-:W-:Y:S01]  /*5670*/  ULOP3.LUT UR4, UR4, UR5, URZ, 0x3c, !UPT ;  /* 0x0000000504047292 */ /* 0x000fe2000f8e3c3f */
[----:B------:R-:W-:Y:S01]  /*5680*/  IMAD.WIDE R30, R227, 0x80, RZ ;  /* 0x00000080e31e7825 */ /* 0x000fe200078e02ff */
[----:B------:R-:W-:Y:S01]  /*5690*/  UIMAD UR5, UR6, -0x12, UR9 ;  /* 0xffffffee060578a4 */ /* 0x000fe2000f8e0209 */
[----:B------:R-:W-:Y:S01]  /*56a0*/  IADD3 R38, -R28, UR11, R29 ;  /* 0x0000000b1c267c10 */ /* 0x000fe2000fffe11d */
[----:B------:R-:W-:Y:S01]  /*56b0*/  @UP1 ULOP3.LUT UR4, UR4, 0x1, UR6, 0x78, !UPT ;  /* 0x0000000104041892 */ /* 0x000fe2000f8e7806 */
[----:B------:R-:W-:Y:S01]  /*56c0*/  VIADD R25, R25, UR8 ;  /* 0x0000000819197c36 */ /* 0x000fe20008000000 */
[----:B------:R-:W-:Y:S01]  /*56d0*/  LOP3.LUT R39, R30, R27, R26, 0xfe, !PT ;  /* 0x0000001b1e277212 */ /* 0x000fe200078efe1a */
[----:B------:R-:W-:-:S02]  /*56e0*/  IMAD.IADD R35, R34, 0x1, -R35 ;  /* 0x0000000122237824 */ /* 0x000fc400078e0a23 */
[----:B------:R-:W-:Y:S01]  /*56f0*/  IMAD.MOV.U32 R34, RZ, RZ, -0x1 ;  /* 0xffffffffff227424 */ /* 0x000fe200078e00ff */
[----:B0-----:R-:W-:Y:S06]  /*5700*/  @P1 BRA `(.L_x_38) ;  /* 0x0000008c00981947 */ /* 0x001fec0003800000 */
[----:B------:R-:W0:Y:S01]  /*5710*/  LDC.64 R28, c[0x0][0x5c8] ;  /* 0x00017200ff1c7b82 */ /* 0x000e220000000a00 */
[----:B------:R-:W-:Y:S01]  /*5720*/  ULDC.64 UR6, c[0x0][0x5c0] ;  /* 0x0001700000067ab9 */ /* 0x000fe20000000a00 */
[----:B------:R-:W-:Y:S01]  /*5730*/  BSSY B0, `(.L_x_38) ;  /* 0x00008e3000007945 */ /* 0x000fe20003800000 */
[-C--:B0-----:R-:W-:Y:S02]  /*5740*/  IMAD R26, R31, R28.reuse, RZ ;  /* 0x0000001c1f1a7224 */ /* 0x081fe400078e02ff */
[----:B------:R-:W-:-:S04]  /*5750*/  IMAD.WIDE.U32 R24, R39, R28, R24 ;  /* 0x0000001c27187225 */ /* 0x000fc800078e0018 */
[----:B------:R-:W-:Y:S01]  /*5760*/  IMAD R27, R39, R29, R26 ;  /* 0x0000001d271b7224 */ /* 0x000fe200078e021a */
[----:B------:R-:W-:Y:S02]  /*5770*/  LEA R26, P1, R28, R24, 0x3 ;  /* 0x000000181c1a7211 */ /* 0x000fe400078218ff */
[----:B------:R-:W-:Y:S01]  /*5780*/  IADD3 R24, P2, R24, UR6, RZ ;  /* 0x0000000618187c10 */ /* 0x000fe2000ff5e0ff */
[----:B------:R-:W-:Y:S01]  /*5790*/  IMAD.IADD R27, R25, 0x1, R27 ;  /* 0x00000001191b7824 */ /* 0x000fe200078e021b */
[----:B------:R-:W-:-:S04]  /*57a0*/  IADD3 R26, P4, R26, UR6, RZ ;  /* 0x000000061a1a7c10 */ /* 0x000fc8000ff9e0ff */
[----:B------:R-:W-:Y:S02]  /*57b0*/  LEA.HI.X R28, R28, R27, R29, 0x3, P1 ;  /* 0x0000001b1c1c7211 */ /* 0x000fe400008f1c1d */
[----:B------:R-:W-:Y:S02]  /*57c0*/  FSETP.NEU.AND P1, PT, RZ, UR21, PT ;  /* 0x00000015ff007c0b */ /* 0x000fe4000bf2d000 */
[----:B------:R-:W-:Y:S02]  /*57d0*/  IADD3.X R25, R27, UR7, RZ, P2, !PT ;  /* 0x000000071b197c10 */ /* 0x000fe400097fe4ff */
[----:B------:R-:W-:-:S09]  /*57e0*/  IADD3.X R27, R28, UR7, RZ, P4, !PT ;  /* 0x000000071c1b7c10 */ /* 0x000fd2000a7fe4ff */
[----:B------:R-:W-:Y:S05]  /*57f0*/  @!P1 BRA `(.L_x_39) ;  /* 0x0000006800d89947 */ /* 0x000fea0003800000 */
[----:B------:R-:W-:Y:S01]  /*5800*/  ULDC.64 UR8, c[0x0][0x5b8] ;  /* 0x00016e0000087ab9 */ /* 0x000fe20000000a00 */
[----:B------:R-:W-:Y:S01]  /*5810*/  ISETP.GE.AND P1, PT, R38, 0x1, PT ;  /* 0x000000012600780c */ /* 0x000fe20003f26270 */
[----:B------:R-:W-:Y:S02]  /*5820*/  UIMAD UR6, UR10, UR8, URZ ;  /* 0x000000080a0672a4 */ /* 0x000fe4000f8e023f */
[----:B------:R-:W-:Y:S01]  /*5830*/  IMAD.U32 R29, RZ, RZ, UR8 ;  /* 0x00000008ff1d7e24 */ /* 0x000fe2000f8e00ff */
[----:B------:R-:W-:Y:S01]  /*5840*/  BSSY B1, `(.L_x_40) ;  /* 0x000000f000017945 */ /* 0x000fe20003800000 */
[----:B------:R-:W-:Y:S01]  /*5850*/  ISETP.LT.OR P5, PT, R35, 0x1, !P1 ;  /* 0x000000012300780c */ /* 0x000fe20004fa1670 */
[----:B------:R-:W-:Y:S02]  /*5860*/  UIMAD UR6, UR23, UR9, UR6 ;  /* 0x00000009170672a4 */ /* 0x000fe4000f8e0206 */
[----:B------:R-:W-:Y:S01]  /*5870*/  IMAD.WIDE.U32 R32, R29, UR23, R32 ;  /* 0x000000171d207c25 */ /* 0x000fe2000f8e0020 */
[----:B------:R-:W-:-:S03]  /*5880*/  ULDC.64 UR8, c[0x0][0x5a8] ;  /* 0x00016a0000087ab9 */ /* 0x000fc60000000a00 */
[----:B------:R-:W-:Y:S01]  /*5890*/  VIADD R33, R33, UR6 ;  /* 0x0000000621217c36 */ /* 0x000fe20008000000 */
[----:B------:R-:W-:Y:S02]  /*58a0*/  ULDC.64 UR6, c[0x0][0x5b0] ;  /* 0x00016c0000067ab9 */ /* 0x000fe40000000a00 */
[----:B------:R-:W-:Y:S02]  /*58b0*/  IMAD R36, R31, UR6, RZ ;  /* 0x000000061f247c24 */ /* 0x000fe4000f8e02ff */
[----:B------:R-:W-:-:S04]  /*58c0*/  IMAD.WIDE.U32 R28, R39, UR6, R32 ;  /* 0x00000006271c7c25 */ /* 0x000fc8000f8e0020 */
[--C-:B------:R-:W-:Y:S01]  /*58d0*/  IMAD R37, R39, UR7, R36.reuse ;  /* 0x0000000727257c24 */ /* 0x100fe2000f8e0224 */
[----:B------:R-:W-:Y:S02]  /*58e0*/  IADD3 R28, P2, R28, UR8, RZ ;  /* 0x000000081c1c7c10 */ /* 0x000fe4000ff5e0ff */
[----:B------:R-:W-:Y:S02]  /*58f0*/  PRMT R36, RZ, 0x7610, R36 ;  /* 0x00007610ff247816 */ /* 0x000fe40000000024 */
[----:B------:R-:W-:Y:S01]  /*5900*/  IADD3.X R29, R29, UR9, R37, P2, !PT ;  /* 0x000000091d1d7c10 */ /* 0x000fe200097fe425 */
[----:B------:R-:W-:Y:S08]  /*5910*/  @P5 BRA `(.L_x_41) ;  /* 0x0000000000045947 */ /* 0x000ff00003800000 */
[----:B------:R0:W5:Y:S02]  /*5920*/  LDG.E.U8 R36, desc[UR18][R28.64] ;  /* 0x000000121c247981 */ /* 0x000164000c1e1100 */
.L_x_41:
[----:B------:R-:W-:Y:S05]  /*5930*/  BSYNC B1 ;  /* 0x0000000000017941 */ /* 0x000fea0003800000 */
.L_x_40:
[----:B-----5:R-:W-:Y:S01]  /*5940*/  LOP3.LUT R36, R36, 0xff, RZ, 0xc0, !PT ;  /* 0x000000ff24247812 */ /* 0x020fe200078ec0ff */
[----:B------:R-:W-:Y:S01]  /*5950*/  BSSY B1, `(.L_x_42) ;  /* 0x000000b000017945 */ /* 0x000fe20003800000 */
[----:B------:R-:W-:Y:S02]  /*5960*/  ISETP.LT.OR P4, PT, R35, 0x2, !P1 ;  /* 0x000000022300780c */ /* 0x000fe40004f81670 */
[----:B------:R-:W-:-:S05]  /*5970*/  F2FP.F16.E5M2.UNPACK_B R36, R36 ;  /* 0x00000024ff24723e */ /* 0x000fca00020004ff */
[----:B------:R-:W-:-:S05]  /*5980*/  HADD2.F32 R36, -RZ, R36.H0_H0 ;  /* 0x20000024ff247230 */ /* 0x000fca0000004100 */
[----:B------:R-:W-:Y:S01]  /*5990*/  FMUL R37, R36, UR21 ;  /* 0x0000001524257c20 */ /* 0x000fe20008400000 */
[----:B------:R-:W-:-:S03]  /*59a0*/  PRMT R36, RZ, 0x7610, R36 ;  /* 0x00007610ff247816 */ /* 0x000fc60000000024 */
[----:B------:R-:W-:-:S05]  /*59b0*/  FFMA R37, R226, UR20, R37 ;  /* 0x00000014e2257c23 */ /* 0x000fca0008000025 */
[----:B------:R-:W-:-:S05]  /*59c0*/  F2FP.SATFINITE.E5M2.F32.PACK_AB_MERGE_C R37, RZ, R37, RZ ;  /* 0x00000025ff25723e */ /* 0x000fca00048060ff */
[----:B------:R1:W-:Y:S01]  /*59d0*/  @!P5 STG.E.U8 desc[UR18][R24.64], R37 ;  /* 0x000000251800d986 */ /* 0x0003e2000c101112 */
[----:B------:R-:W-:Y:S05]  /*59e0*/  @P4 BRA `(.L_x_43) ;  /* 0x0000000000044947 */ /* 0x000fea0003800000 */
[----:B------:R2:W5:Y:S02]  /*59f0*/  LDG.E.U8 R36, desc[UR18][R28.64+0x1] ;  /* 0x000001121c247981 */ /* 0x000564000c1e1100 */
.L_x_43:
[----:B------:R-:W-:Y:S05]  /*5a00*/  BSYNC B1 ;  /* 0x0000000000017941 */ /* 0x000fea0003800000 */
.L_x_42:
[----:B-----5:R-:W-:Y:S01]  /*5a10*/  LOP3.LUT R36, R36, 0xff, RZ, 0xc0, !PT ;  /* 0x000000ff24247812 */ /* 0x020fe200078ec0ff */
[----:B------:R-:W-:Y:S01]  /*5a20*/  BSSY B1, `(.L_x_44) ;  /* 0x0000013000017945 */ /* 0x000fe20003800000 */
[----:B-1----:R-:W-:Y:S02]  /*5a30*/  IADD3 R37, P2, R39, 0x8, RZ ;  /* 0x0000000827257810 */ /* 0x002fe40007f5e0ff */
[----:B------:R-:W-:-:S03]  /*5a40*/  F2FP.F16.E5M2.UNPACK_B R36, R36 ;  /* 0x00000024ff24723e */ /* 0x000fc600020004ff */
[----:B------:R-:W-:Y:S01]  /*5a50*/  IMAD.X R30, RZ, RZ, R31, P2 ;  /* 0x000000ffff1e7224 */ /* 0x000fe200010e061f */
[----:B------:R-:W-:Y:S01]  /*5a60*/  ISETP.GE.AND P2, PT, R38, 0x9, PT ;  /* 0x000000092600780c */ /* 0x000fe20003f46270 */
[----:B------:R-:W-:Y:S02]  /*5a70*/  HADD2.F32 R36, -RZ, R36.H0_H0 ;  /* 0x20000024ff247230 */ /* 0x000fe40000004100 */
[----:B------:R-:W-:Y:S01]  /*5a80*/  IMAD R30, R30, UR6, RZ ;  /* 0x000000061e1e7c24 */ /* 0x000fe2000f8e02ff */
[----:B------:R-:W-:Y:S01]  /*5a90*/  ISETP.LT.OR P5, PT, R35, 0x1, !P2 ;  /* 0x000000012300780c */ /* 0x000fe200057a1670 */
[----:B------:R-:W-:-:S04]  /*5aa0*/  IMAD.WIDE.U32 R32, R37, UR6, R32 ;  /* 0x0000000625207c25 */ /* 0x000fc8000f8e0020 */
[----:B------:R-:W-:Y:S01]  /*5ab0*/  FMUL R36, R36, UR21 ;  /* 0x0000001524247c20 */ /* 0x000fe20008400000 */
[----:B------:R-:W-:-:S03]  /*5ac0*/  IMAD R37, R37, UR7, R30 ;  /* 0x0000000725257c24 */ /* 0x000fc6000f8e021e */
[----:B------:R-:W-:Y:S01]  /*5ad0*/  FFMA R36, R225, UR20, R36 ;  /* 0x00000014e1247c23 */ /* 0x000fe20008000024 */
[----:B------:R-:W-:Y:S02]  /*5ae0*/  IADD3 R30, P6, R32, UR8, RZ ;  /* 0x00000008201e7c10 */ /* 0x000fe4000ffde0ff */
[----:B------:R-:W-:Y:S02]  /*5af0*/  PRMT R32, RZ, 0x7610, R32 ;  /* 0x00007610ff207816 */ /* 0x000fe40000000020 */
[----:B------:R-:W-:Y:S02]  /*5b00*/  F2FP.SATFINITE.E5M2.F32.PACK_AB_MERGE_C R39, RZ, R36, RZ ;  /* 0x00000024ff27723e */ /* 0x000fe400048060ff */
[----:B------:R-:W-:-:S03]  /*5b10*/  IADD3.X R31, R33, UR9, R37, P6, !PT ;  /* 0x00000009211f7c10 */ /* 0x000fc6000b7fe425 */
[----:B------:R1:W-:Y:S01]  /*5b20*/  @!P4 STG.E.U8 desc[UR18][R24.64+0x1], R39 ;  /* 0x000001271800c986 */ /* 0x0003e2000c101112 */
[----:B------:R-:W-:Y:S05]  /*5b30*/  @P5 BRA `(.L_x_45) ;  /* 0x0000000000045947 */ /* 0x000fea0003800000 */
[----:B------:R3:W5:Y:S02]  /*5b40*/  LDG.E.U8 R32, desc[UR18][R30.64] ;  /* 0x000000121e207981 */ /* 0x000764000c1e1100 */
.L_x_45:
[----:B------:R-:W-:Y:S05]  /*5b50*/  BSYNC B1 ;  /* 0x0000000000017941 */ /* 0x000fea0003800000 */
.L_x_44:
        /* <DEDUP_REMOVED lines=12> */
.L_x_47:
[----:B------:R-:W-:Y:S05]  /*5c20*/  BSYNC B1 ;  /* 0x0000000000017941 */ /* 0x000fea0003800000 */
.L_x_46:
[----:B-----5:R-:W-:Y:S01]  /*5c30*/  LOP3.LUT R32, R32, 0xff, RZ, 0xc0, !PT ;  /* 0x000000ff20207812 */ /* 0x020fe200078ec0ff */
[----:B------:R-:W-:Y:S01]  /*5c40*/  BSSY B1, `(.L_x_48) ;  /* 0x000000b000017945 */ /* 0x000fe20003800000 */
[----:B------:R-:W-:Y:S02]  /*5c50*/  ISETP.LT.OR P5, PT, R35, 0x9, !P1 ;  /* 0x000000092300780c */ /* 0x000fe40004fa1670 */
[----:B------:R-:W-:-:S05]  /*5c60*/  F2FP.F16.E5M2.UNPACK_B R32, R32 ;  /* 0x00000020ff20723e */ /* 0x000fca00020004ff */
[----:B------:R-:W-:-:S05]  /*5c70*/  HADD2.F32 R32, -RZ, R32.H0_H0 ;  /* 0x20000020ff207230 */ /* 0x000fca0000004100 */
[----:B------:R-:W-:-:S04]  /*5c80*/  FMUL R32, R32, UR21 ;  /* 0x0000001520207c20 */ /* 0x000fc80008400000 */
[----:B------:R-:W-:-:S05]  /*5c90*/  FFMA R32, R223, UR20, R32 ;  /* 0x00000014df207c23 */ /* 0x000fca0008000020 */
[----:B----4-:R-:W-:Y:S02]  /*5ca0*/  F2FP.SATFINITE.E5M2.F32.PACK_AB_MERGE_C R33, RZ, R32, RZ ;  /* 0x00000020ff21723e */ /* 0x010fe400048060ff */
[----:B------:R-:W-:-:S03]  /*5cb0*/  PRMT R32, RZ, 0x7610, R32 ;  /* 0x00007610ff207816 */ /* 0x000fc60000000020 */
[----:B------:R4:W-:Y:S01]  /*5cc0*/  @!P4 STG.E.U8 desc[UR18][R26.64+0x1], R33 ;  /* 0x000001211a00c986 */ /* 0x0009e2000c101112 */
[----:B------:R-:W-:Y:S05]  /*5cd0*/  @P5 BRA `(.L_x_49) ;  /* 0x0000000000045947 */ /* 0x000fea0003800000 */
[----:B------:R0:W5:Y:S02]  /*5ce0*/  LDG.E.U8 R32, desc[UR18][R28.64+0x8] ;  /* 0x000008121c207981 */ /* 0x000164000c1e1100 */
.L_x_49:
[----:B------:R-:W-:Y:S05]  /*5cf0*/  BSYNC B1 ;  /* 0x0000000000017941 */ /* 0x000fea0003800000 */
.L_x_48:
[----:B-----5:R-:W-:Y:S01]  /*5d00*/  LOP3.LUT R32, R32, 0xff, RZ, 0xc0, !PT ;  /* 0x000000ff20207812 */ /* 0x020fe200078ec0ff */
[----:B------:R-:W-:Y:S01]  /*5d10*/  BSSY B1, `(.L_x_50) ;  /* 0x000000b000017945 */ /* 0x000fe20003800000 */
[----:B------:R-:W-:Y:S02]  /*5d20*/  ISETP.LT.OR P4, PT, R35, 0xa, !P1 ;  /* 0x0000000a2300780c */ /* 0x000fe40004f81670 */
[----:B------:R-:W-:-:S05]  /*5d30*/  F2FP.F16.E5M2.UNPACK_B R32, R32 ;  /* 0x00000020ff20723e */ /* 0x000fca00020004ff */
[----:B------:R-:W-:-:S05]  /*5d40*/  HADD2.F32 R32, -RZ, R32.H0_H0 ;  /* 0x20000020ff207230 */ /* 0x000fca0000004100 */
[----:B----4-:R-:W-:Y:S01]  /*5d50*/  FMUL R33, R32, UR21 ;  /* 0x0000001520217c20 */ /* 0x010fe20008400000 */
[----:B------:R-:W-:-:S03]  /*5d60*/  PRMT R32, RZ, 0x7610, R32 ;  /* 0x00007610ff207816 */ /* 0x000fc60000000020 */
[----:B------:R-:W-:-:S05]  /*5d70*/  FFMA R33, R222, UR20, R33 ;  /* 0x00000014de217c23 */ /* 0x000fca0008000021 */
[----:B------:R-:W-:-:S05]  /*5d80*/  F2FP.SATFINITE.E5M2.F32.PACK_AB_MERGE_C R33, RZ, R33, RZ ;  /* 0x00000021ff21723e */ /* 0x000fca00048060ff */
[----:B------:R4:W-:Y:S01]  /*5d90*/  @!P5 STG.E.U8 desc[UR18][R24.64+0x8], R33 ;  /* 0x000008211800d986 */ /* 0x0009e2000c101112 */
[----:B------:R-:W-:Y:S05]  /*5da0*/  @P4 BRA `(.L_x_51) ;  /* 0x0000000000044947 */ /* 0x000fea0003800000 */
[----:B------:R0:W5:Y:S02]  /*5db0*/  LDG.E.U8 R32, desc[UR18][R28.64+0x9] ;  /* 0x000009121c207981 */ /* 0x000164000c1e1100 */
.L_x_51:
[----:B------:R-:W-:Y:S05]  /*5dc0*/  BSYNC B1 ;  /* 0x0000000000017941 */ /* 0x000fea0003800000 */
.L_x_50:
        /* <DEDUP_REMOVED lines=12> */
.L_x_53:
[----:B------:R-:W-:Y:S05]  /*5e90*/  BSYNC B1 ;  /* 0x0000000000017941 */ /* 0x000fea0003800000 */
.L_x_52:
        /* <DEDUP_REMOVED lines=12> */
.L_x_55:
[----:B------:R-:W-:Y:S05]  /*5f60*/  BSYNC B1 ;  /* 0x0000000000017941 */ /* 0x000fea0003800000 */
.L_x_54:
        /* <DEDUP_REMOVED lines=12> */
.L_x_57:
[----:B------:R-:W-:Y:S05]  /*6030*/  BSYNC B1 ;  /* 0x0000000000017941 */ /* 0x000fea0003800000 */
.L_x_56:
        /* <DEDUP_REMOVED lines=12> */
.L_x_59:
[----:B------:R-:W-:Y:S05]  /*6100*/  BSYNC B1 ;  /* 0x0000000000017941 */ /* 0x000fea0003800000 */
.L_x_58:
        /* <DEDUP_REMOVED lines=12> */
.L_x_61:
[----:B------:R-:W-:Y:S05]  /*61d0*/  BSYNC B1 ;  /* 0x0000000000017941 */ /* 0x000fea0003800000 */
.L_x_60:
        /* <DEDUP_REMOVED lines=12> */
.L_x_63:
[----:B------:R-:W-:Y:S05]  /*62a0*/  BSYNC B1 ;  /* 0x0000000000017941 */ /* 0x000fea0003800000 */
.L_x_62:
        /* <DEDUP_REMOVED lines=12> */
.L_x_65:
[----:B------:R-:W-:Y:S05]  /*6370*/  BSYNC B1 ;  /* 0x0000000000017941 */ /* 0x000fea0003800000 */
.L_x_64:
        /* <DEDUP_REMOVED lines=12> */
.L_x_67:
[----:B------:R-:W-:Y:S05]  /*6440*/  BSYNC B1 ;  /* 0x0000000000017941 */ /* 0x000fea0003800000 */
.L_x_66:
        /* <DEDUP_REMOVED lines=12> */
.L_x_69:
[----:B------:R-:W-:Y:S05]  /*6510*/  BSYNC B1 ;  /* 0x0000000000017941 */ /* 0x000fea0003800000 */
.L_x_68:
        /* <DEDUP_REMOVED lines=12> */
.L_x_71:
[----:B------:R-:W-:Y:S05]  /*65e0*/  BSYNC B1 ;  /* 0x0000000000017941 */ /* 0x000fea0003800000 */
.L_x_70:
        /* <DEDUP_REMOVED lines=12> */
.L_x_73:
[----:B------:R-:W-:Y:S05]  /*66b0*/  BSYNC B1 ;  /* 0x0000000000017941 */ /* 0x000fea0003800000 */
.L_x_72:
        /* <DEDUP_REMOVED lines=12> */
.L_x_75:
[----:B------:R-:W-:Y:S05]  /*6780*/  BSYNC B1 ;  /* 0x0000000000017941 */ /* 0x000fea0003800000 */
.L_x_74:
        /* <DEDUP_REMOVED lines=12> */
.L_x_77:
[----:B------:R-:W-:Y:S05]  /*6850*/  BSYNC B1 ;  /* 0x0000000000017941 */ /* 0x000fea0003800000 */
.L_x_76:
        /* <DEDUP_REMOVED lines=12> */
.L_x_79:
[----:B------:R-:W-:Y:S05]  /*6920*/  BSYNC B1 ;  /* 0x0000000000017941 */ /* 0x000fea0003800000 */
.L_x_78:
        /* <DEDUP_REMOVED lines=12> */
.L_x_81:
[----:B------:R-:W-:Y:S05]  /*69f0*/  BSYNC B1 ;  /* 0x0000000000017941 */ /* 0x000fea0003800000 */
.L_x_80:
        /* <DEDUP_REMOVED lines=12> */
.L_x_83:
[----:B------:R-:W-:Y:S05]  /*6ac0*/  BSYNC B1 ;  /* 0x0000000000017941 */ /* 0x000fea0003800000 */
.L_x_82:
        /* <DEDUP_REMOVED lines=12> */
.L_x_85:
[----:B------:R-:W-:Y:S05]  /*6b90*/  BSYNC B1 ;  /* 0x0000000000017941 */ /* 0x000fea0003800000 */
.L_x_84:
        /* <DEDUP_REMOVED lines=12> */
.L_x_87:
[----:B------:R-:W-:Y:S05]  /*6c60*/  BSYNC B1 ;  /* 0x0000000000017941 */ /* 0x000fea0003800000 */
.L_x_86:
        /* <DEDUP_REMOVED lines=12> */
.L_x_89:
[----:B------:R-:W-:Y:S05]  /*6d30*/  BSYNC B1 ;  /* 0x0000000000017941 */ /* 0x000fea0003800000 */
.L_x_88:
        /* <DEDUP_REMOVED lines=12> */
.L_x_91:
[----:B------:R-:W-:Y:S05]  /*6e00*/  BSYNC B1 ;  /* 0x0000000000017941 */ /* 0x000fea0003800000 */
.L_x_90:
        /* <DEDUP_REMOVED lines=12> */
.L_x_93:
[----:B------:R-:W-:Y:S05]  /*6ed0*/  BSYNC B1 ;  /* 0x0000000000017941 */ /* 0x000fea0003800000 */
.L_x_92:
        /* <DEDUP_REMOVED lines=12> */
.L_x_95:
[----:B------:R-:W-:Y:S05]  /*6fa0*/  BSYNC B1 ;  /* 0x0000000000017941 */ /* 0x000fea0003800000 */
.L_x_94:
        /* <DEDUP_REMOVED lines=12> */
.L_x_97:
[----:B------:R-:W-:Y:S05]  /*7070*/  BSYNC B1 ;  /* 0x0000000000017941 */ /* 0x000fea0003800000 */
.L_x_96:
        /* <DEDUP_REMOVED lines=12> */
.L_x_99:
[----:B------:R-:W-:Y:S05]  /*7140*/  BSYNC B1 ;  /* 0x0000000000017941 */ /* 0x000fea0003800000 */
.L_x_98:
        /* <DEDUP_REMOVED lines=12> */
.L_x_101:
[----:B------:R-:W-:Y:S05]  /*7210*/  BSYNC B1 ;  /* 0x0000000000017941 */ /* 0x000fea0003800000 */
.L_x_100:
        /* <DEDUP_REMOVED lines=12> */
.L_x_103:
[----:B------:R-:W-:Y:S05]  /*72e0*/  BSYNC B1 ;  /* 0x0000000000017941 */ /* 0x000fea0003800000 */
.L_x_102:
        /* <DEDUP_REMOVED lines=12> */
.L_x_105:
[----:B------:R-:W-:Y:S05]  /*73b0*/  BSYNC B1 ;  /* 0x0000000000017941 */ /* 0x000fea0003800000 */
.L_x_104:
        /* <DEDUP_REMOVED lines=12> */
.L_x_107:
[----:B------:R-:W-:Y:S05]  /*7480*/  BSYNC B1 ;  /* 0x0000000000017941 */ /* 0x000fea0003800000 */
.L_x_106:
        /* <DEDUP_REMOVED lines=12> */
.L_x_109:
[----:B------:R-:W-:Y:S05]  /*7550*/  BSYNC B1 ;  /* 0x0000000000017941 */ /* 0x000fea0003800000 */
.L_x_108:
        /* <DEDUP_REMOVED lines=12> */
.L_x_111:
[----:B------:R-:W-:Y:S05]  /*7620*/  BSYNC B1 ;  /* 0x0000000000017941 */ /* 0x000fea0003800000 */
.L_x_110:
        /* <DEDUP_REMOVED lines=12> */
.L_x_113:
[----:B------:R-:W-:Y:S05]  /*76f0*/  BSYNC B1 ;  /* 0x0000000000017941 */ /* 0x000fea0003800000 */
.L_x_112:
        /* <DEDUP_REMOVED lines=12> */
.L_x_115:
[----:B------:R-:W-:Y:S05]  /*77c0*/  BSYNC B1 ;  /* 0x0000000000017941 */ /* 0x000fea0003800000 */
.L_x_114:
        /* <DEDUP_REMOVED lines=12> */
.L_x_117:
[----:B------:R-:W-:Y:S05]  /*7890*/  BSYNC B1 ;  /* 0x0000000000017941 */ /* 0x000fea0003800000 */
.L_x_116:
        /* <DEDUP_REMOVED lines=12> */
.L_x_119:
[----:B------:R-:W-:Y:S05]  /*7960*/  BSYNC B1 ;  /* 0x0000000000017941 */ /* 0x000fea0003800000 */
.L_x_118:
        /* <DEDUP_REMOVED lines=12> */
.L_x_121:
[----:B------:R-:W-:Y:S05]  /*7a30*/  BSYNC B1 ;  /* 0x0000000000017941 */ /* 0x000fea0003800000 */
.L_x_120:
        /* <DEDUP_REMOVED lines=12> */
.L_x_123:
[----:B------:R-:W-:Y:S05]  /*7b00*/  BSYNC B1 ;  /* 0x0000000000017941 */ /* 0x000fea0003800000 */
.L_x_122:
        /* <DEDUP_REMOVED lines=12> */
.L_x_125:
[----:B------:R-:W-:Y:S05]  /*7bd0*/  BSYNC B1 ;  /* 0x0000000000017941 */ /* 0x000fea0003800000 */
.L_x_124:
        /* <DEDUP_REMOVED lines=12> */
.L_x_127:
[----:B------:R-:W-:Y:S05]  /*7ca0*/  BSYNC B1 ;  /* 0x0000000000017941 */ /* 0x000fea0003800000 */
.L_x_126:
        /* <DEDUP_REMOVED lines=12> */
.L_x_129:
[----:B------:R-:W-:Y:S05]  /*7d70*/  BSYNC B1 ;  /* 0x0000000000017941 */ /* 0x000fea0003800000 */
.L_x_128:
        /* <DEDUP_REMOVED lines=12> */
.L_x_131:
[----:B------:R-:W-:Y:S05]  /*7e40*/  BSYNC B1 ;  /* 0x0000000000017941 */ /* 0x000fea0003800000 */
.L_x_130:
        /* <DEDUP_REMOVED lines=12> */
.L_x_133:
[----:B------:R-:W-:Y:S05]  /*7f10*/  BSYNC B1 ;  /* 0x0000000000017941 */ /* 0x000fea0003800000 */
.L_x_132:
        /* <DEDUP_REMOVED lines=12> */
.L_x_135:
[----:B------:R-:W-:Y:S05]  /*7fe0*/  BSYNC B1 ;  /* 0x0000000000017941 */ /* 0x000fea0003800000 */
.L_x_134:
        /* <DEDUP_REMOVED lines=12> */
.L_x_137:
[----:B------:R-:W-:Y:S05]  /*80b0*/  BSYNC B1 ;  /* 0x0000000000017941 */ /* 0x000fea0003800000 */
.L_x_136:
        /* <DEDUP_REMOVED lines=12> */
.L_x_139:
[----:B------:R-:W-:Y:S05]  /*8180*/  BSYNC B1 ;  /* 0x0000000000017941 */ /* 0x000fea0003800000 */
.L_x_138:
        /* <DEDUP_REMOVED lines=12> */
.L_x_141:
[----:B------:R-:W-:Y:S05]  /*8250*/  BSYNC B1 ;  /* 0x0000000000017941 */ /* 0x000fea0003800000 */
.L_x_140:
        /* <DEDUP_REMOVED lines=12> */
.L_x_143:
[----:B------:R-:W-:Y:S05]  /*8320*/  BSYNC B1 ;  /* 0x0000000000017941 */ /* 0x000fea0003800000 */
.L_x_142:
        /* <DEDUP_REMOVED lines=12> */
.L_x_145:
[----:B------:R-:W-:Y:S05]  /*83f0*/  BSYNC B1 ;  /* 0x0000000000017941 */ /* 0x000fea0003800000 */
.L_x_144:
        /* <DEDUP_REMOVED lines=12> */
.L_x_147:
[----:B------:R-:W-:Y:S05]  /*84c0*/  BSYNC B1 ;  /* 0x0000000000017941 */ /* 0x000fea0003800000 */
.L_x_146:
        /* <DEDUP_REMOVED lines=12> */
.L_x_149:
[----:B------:R-:W-:Y:S05]  /*8590*/  BSYNC B1 ;  /* 0x0000000000017941 */ /* 0x000fea0003800000 */
.L_x_148:
        /* <DEDUP_REMOVED lines=12> */
.L_x_151:
[----:B------:R-:W-:Y:S05]  /*8660*/  BSYNC B1 ;  /* 0x0000000000017941 */ /* 0x000fea0003800000 */
.L_x_150:
        /* <DEDUP_REMOVED lines=12> */
.L_x_153:
[----:B------:R-:W-:Y:S05]  /*8730*/  BSYNC B1 ;  /* 0x0000000000017941 */ /* 0x000fea0003800000 */
.L_x_152:
        /* <DEDUP_REMOVED lines=12> */
.L_x_155:
[----:B------:R-:W-:Y:S05]  /*8800*/  BSYNC B1 ;  /* 0x0000000000017941 */ /* 0x000fea0003800000 */
.L_x_154:
        /* <DEDUP_REMOVED lines=12> */
.L_x_157:
[----:B------:R-:W-:Y:S05]  /*88d0*/  BSYNC B1 ;  /* 0x0000000000017941 */ /* 0x000fea0003800000 */
.L_x_156:
        /* <DEDUP_REMOVED lines=12> */
.L_x_159:
[----:B------:R-:W-:Y:S05]  /*89a0*/  BSYNC B1 ;  /* 0x0000000000017941 */ /* 0x000fea0003800000 */
.L_x_158:
        /* <DEDUP_REMOVED lines=12> */
.L_x_161:
[----:B------:R-:W-:Y:S05]  /*8a70*/  BSYNC B1 ;  /* 0x0000000000017941 */ /* 0x000fea0003800000 */
.L_x_160:
        /* <DEDUP_REMOVED lines=12> */
.L_x_163:
[----:B------:R-:W-:Y:S05]  /*8b40*/  BSYNC B1 ;  /* 0x0000000000017941 */ /* 0x000fea0003800000 */
.L_x_162:
        /* <DEDUP_REMOVED lines=12> */
.L_x_165:
[----:B------:R-:W-:Y:S05]  /*8c10*/  BSYNC B1 ;  /* 0x0000000000017941 */ /* 0x000fea0003800000 */
.L_x_164:
        /* <DEDUP_REMOVED lines=12> */
.L_x_167:
[----:B------:R-:W-:Y:S05]  /*8ce0*/  BSYNC B1 ;  /* 0x0000000000017941 */ /* 0x000fea0003800000 */
.L_x_166:
        /* <DEDUP_REMOVED lines=12> */
.L_x_169:
[----:B------:R-:W-:Y:S05]  /*8db0*/  BSYNC B1 ;  /* 0x0000000000017941 */ /* 0x000fea0003800000 */
.L_x_168:
        /* <DEDUP_REMOVED lines=12> */
.L_x_171:
[----:B------:R-:W-:Y:S05]  /*8e80*/  BSYNC B1 ;  /* 0x0000000000017941 */ /* 0x000fea0003800000 */
.L_x_170:
        /* <DEDUP_REMOVED lines=12> */
.L_x_173:
[----:B------:R-:W-:Y:S05]  /*8f50*/  BSYNC B1 ;  /* 0x0000000000017941 */ /* 0x000fea0003800000 */
.L_x_172:
        /* <DEDUP_REMOVED lines=12> */
.L_x_175:
[----:B------:R-:W-:Y:S05]  /*9020*/  BSYNC B1 ;  /* 0x0000000000017941 */ /* 0x000fea0003800000 */
.L_x_174:
        /* <DEDUP_REMOVED lines=12> */
.L_x_177:
[----:B------:R-:W-:Y:S05]  /*90f0*/  BSYNC B1 ;  /* 0x0000000000017941 */ /* 0x000fea0003800000 */
.L_x_176:
        /* <DEDUP_REMOVED lines=12> */
.L_x_179:
[----:B------:R-:W-:Y:S05]  /*91c0*/  BSYNC B1 ;  /* 0x0000000000017941 */ /* 0x000fea0003800000 */
.L_x_178:
        /* <DEDUP_REMOVED lines=12> */
.L_x_181:
[----:B------:R-:W-:Y:S05]  /*9290*/  BSYNC B1 ;  /* 0x0000000000017941 */ /* 0x000fea0003800000 */
.L_x_180:
        /* <DEDUP_REMOVED lines=12> */
.L_x_183:
[----:B------:R-:W-:Y:S05]  /*9360*/  BSYNC B1 ;  /* 0x0000000000017941 */ /* 0x000fea0003800000 */
.L_x_182:
        /* <DEDUP_REMOVED lines=12> */
.L_x_185:
[----:B------:R-:W-:Y:S05]  /*9430*/  BSYNC B1 ;  /* 0x0000000000017941 */ /* 0x000fea0003800000 */
.L_x_184:
        /* <DEDUP_REMOVED lines=12> */
.L_x_187:
[----:B------:R-:W-:Y:S05]  /*9500*/  BSYNC B1 ;  /* 0x0000000000017941 */ /* 0x000fea0003800000 */
.L_x_186:
        /* <DEDUP_REMOVED lines=12> */
.L_x_189:
[----:B------:R-:W-:Y:S05]  /*95d0*/  BSYNC B1 ;  /* 0x0000000000017941 */ /* 0x000fea0003800000 */
.L_x_188:
        /* <DEDUP_REMOVED lines=12> */
.L_x_191:
[----:B------:R-:W-:Y:S05]  /*96a0*/  BSYNC B1 ;  /* 0x0000000000017941 */ /* 0x000fea0003800000 */
.L_x_190:
[----:B-----5:R-:W-:Y:S01]  /*96b0*/  LOP3.LUT R32, R32, 0xff, RZ, 0xc0, !PT ;  /* 0x000000ff20207812 */ /* 0x020fe200078ec0ff */
[----:B------:R-:W-:Y:S01]  /*96c0*/  BSSY B1, `(.L_x_192) ;  /* 0x000000b000017945 */ /* 0x000fe20003800000 */
[----:B------:R-:W-:Y:S02]  /*96d0*/  ISETP.LT.OR P5, PT, R35, 0x99, !P1 ;  /* 0x000000992300780c */ /* 0x000fe40004fa1670 */
[----:B------:R-:W-:-:S05]  /*96e0*/  F2FP.F16.E5M2.UNPACK_B R32, R32 ;  /* 0x00000020ff20723e */ /* 0x000fca00020004ff */
[----:B------:R-:W-:-:S05]  /*96f0*/  HADD2.F32 R32, -RZ, R32.H0_H0 ;  /* 0x20000020ff207230 */ /* 0x000fca0000004100 */
[----:B------:R-:W-:-:S04]  /*9700*/  FMUL R32, R32, UR21 ;  /* 0x0000001520207c20 */ /* 0x000fc80008400000 */
[----:B------:R-:W-:Y:S01]  /*9710*/  FFMA R32, R23, UR20, R32 ;  /* 0x0000001417207c23 */ /* 0x000fe20008000020 */
[----:B------:R-:W-:-:S04]  /*9720*/  PRMT R23, RZ, 0x7610, R23 ;  /* 0x00007610ff177816 */ /* 0x000fc80000000017 */
[----:B----4-:R-:W-:-:S05]  /*9730*/  F2FP.SATFINITE.E5M2.F32.PACK_AB_MERGE_C R33, RZ, R32, RZ ;  /* 0x00000020ff21723e */ /* 0x010fca00048060ff */
[----:B------:R4:W-:Y:S01]  /*9740*/  @!P4 STG.E.U8 desc[UR18][R26.64+0x91], R33 ;  /* 0x000091211a00c986 */ /* 0x0009e2000c101112 */
[----:B------:R-:W-:Y:S05]  /*9750*/  @P5 BRA `(.L_x_193) ;  /* 0x0000000000045947 */ /* 0x000fea0003800000 */
[----:B------:R0:W5:Y:S02]  /*9760*/  LDG.E.U8 R23, desc[UR18][R28.64+0x98] ;  /* 0x000098121c177981 */ /* 0x000164000c1e1100 */
.L_x_193:
[----:B------:R-:W-:Y:S05]  /*9770*/  BSYNC B1 ;  /* 0x0000000000017941 */ /* 0x000fea0003800000 */
.L_x_192:
        /* <DEDUP_REMOVED lines=8> */
[----:B------:R-:W-:-:S05]  /*9800*/  F2FP.SATFINITE.E5M2.F32.PACK_AB_MERGE_C R23, RZ, R23, RZ ;  /* 0x00000017ff17723e */ /* 0x000fca00048060ff */
[----:B------:R0:W-:Y:S01]  /*9810*/  @!P5 STG.E.U8 desc[UR18][R24.64+0x98], R23 ;  /* 0x000098171800d986 */ /* 0x0001e2000c101112 */
[----:B------:R-:W-:Y:S05]  /*9820*/  @P4 BRA `(.L_x_195) ;  /* 0x0000000000044947 */ /* 0x000fea0003800000 */
[----:B------:R0:W5:Y:S02]  /*9830*/  LDG.E.U8 R22, desc[UR18][R28.64+0x99] ;  /* 0x000099121c167981 */ /* 0x000164000c1e1100 */
.L_x_195:
[----:B------:R-:W-:Y:S05]  /*9840*/  BSYNC B1 ;  /* 0x0000000000017941 */ /* 0x000fea0003800000 */
.L_x_194:
        /* <DEDUP_REMOVED lines=8> */
[----:B0-----:R-:W-:-:S05]  /*98d0*/  F2FP.SATFINITE.E5M2.F32.PACK_AB_MERGE_C R23, RZ, R22, RZ ;  /* 0x00000016ff17723e */ /* 0x001fca00048060ff */
[----:B------:R0:W-:Y:S01]  /*98e0*/  @!P4 STG.E.U8 desc[UR18][R24.64+0x99], R23 ;  /* 0x000099171800c986 */ /* 0x0001e2000c101112 */
[----:B------:R-:W-:Y:S05]  /*98f0*/  @P5 BRA `(.L_x_197) ;  /* 0x0000000000045947 */ /* 0x000fea0003800000 */
[----:B------:R0:W5:Y:S02]  /*9900*/  LDG.E.U8 R21, desc[UR18][R30.64+0x98] ;  /* 0x000098121e157981 */ /* 0x000164000c1e1100 */
.L_x_197:
[----:B------:R-:W-:Y:S05]  /*9910*/  BSYNC B1 ;  /* 0x0000000000017941 */ /* 0x000fea0003800000 */
.L_x_196:
        /* <DEDUP_REMOVED lines=12> */
.L_x_199:
[----:B------:R-:W-:Y:S05]  /*99e0*/  BSYNC B1 ;  /* 0x0000000000017941 */ /* 0x000fea0003800000 */
.L_x_198:
        /* <DEDUP_REMOVED lines=12> */
.L_x_201:
[----:B------:R-:W-:Y:S05]  /*9ab0*/  BSYNC B1 ;  /* 0x0000000000017941 */ /* 0x000fea0003800000 */
.L_x_200:
        /* <DEDUP_REMOVED lines=12> */
.L_x_203:
[----:B------:R-:W-:Y:S05]  /*9b80*/  BSYNC B1 ;  /* 0x0000000000017941 */ /* 0x000fea0003800000 */
.L_x_202:
        /* <DEDUP_REMOVED lines=12> */
.L_x_205:
[----:B------:R-:W-:Y:S05]  /*9c50*/  BSYNC B1 ;  /* 0x0000000000017941 */ /* 0x000fea0003800000 */
.L_x_204:
        /* <DEDUP_REMOVED lines=12> */
.L_x_207:
[----:B------:R-:W-:Y:S05]  /*9d20*/  BSYNC B1 ;  /* 0x0000000000017941 */ /* 0x000fea0003800000 */
.L_x_206:
        /* <DEDUP_REMOVED lines=12> */
.L_x_209:
[----:B------:R-:W-:Y:S05]  /*9df0*/  BSYNC B1 ;  /* 0x0000000000017941 */ /* 0x000fea0003800000 */
.L_x_208:
        /* <DEDUP_REMOVED lines=12> */
.L_x_211:
[----:B------:R-:W-:Y:S05]  /*9ec0*/  BSYNC B1 ;  /* 0x0000000000017941 */ /* 0x000fea0003800000 */
.L_x_210:
        /* <DEDUP_REMOVED lines=12> */
.L_x_213:
[----:B------:R-:W-:Y:S05]  /*9f90*/  BSYNC B1 ;  /* 0x0000000000017941 */ /* 0x000fea0003800000 */
.L_x_212:
        /* <DEDUP_REMOVED lines=12> */
.L_x_215:
[----:B------:R-:W-:Y:S05]  /*a060*/  BSYNC B1 ;  /* 0x0000000000017941 */ /* 0x000fea0003800000 */
.L_x_214:
        /* <DEDUP_REMOVED lines=12> */
.L_x_217:
[----:B------:R-:W-:Y:S05]  /*a130*/  BSYNC B1 ;  /* 0x0000000000017941 */ /* 0x000fea0003800000 */
.L_x_216:
        /* <DEDUP_REMOVED lines=12> */
.L_x_219:
[----:B------:R-:W-:Y:S05]  /*a200*/  BSYNC B1 ;  /* 0x0000000000017941 */ /* 0x000fea0003800000 */
.L_x_218:
        /* <DEDUP_REMOVED lines=12> */
.L_x_221:
[----:B------:R-:W-:Y:S05]  /*a2d0*/  BSYNC B1 ;  /* 0x0000000000017941 */ /* 0x000fea0003800000 */
.L_x_220:
        /* <DEDUP_REMOVED lines=12> */
.L_x_223:
[----:B------:R-:W-:Y:S05]  /*a3a0*/  BSYNC B1 ;  /* 0x0000000000017941 */ /* 0x000fea0003800000 */
.L_x_222:
        /* <DEDUP_REMOVED lines=12> */
.L_x_225:
[----:B------:R-:W-:Y:S05]  /*a470*/  BSYNC B1 ;  /* 0x0000000000017941 */ /* 0x000fea0003800000 */
.L_x_224:
        /* <DEDUP_REMOVED lines=12> */
.L_x_227:
[----:B------:R-:W-:Y:S05]  /*a540*/  BSYNC B1 ;  /* 0x0000000000017941 */ /* 0x000fea0003800000 */
.L_x_226:
        /* <DEDUP_REMOVED lines=12> */
.L_x_229:
[----:B------:R-:W-:Y:S05]  /*a610*/  BSYNC B1 ;  /* 0x0000000000017941 */ /* 0x000fea0003800000 */
.L_x_228:
        /* <DEDUP_REMOVED lines=12> */
.L_x_231:
[----:B------:R-:W-:Y:S05]  /*a6e0*/  BSYNC B1 ;  /* 0x0000000000017941 */ /* 0x000fea0003800000 */
.L_x_230:
        /* <DEDUP_REMOVED lines=12> */
.L_x_233:
[----:B------:R-:W-:Y:S05]  /*a7b0*/  BSYNC B1 ;  /* 0x0000000000017941 */ /* 0x000fea0003800000 */
.L_x_232:
        /* <DEDUP_REMOVED lines=12> */
.L_x_235:
[----:B------:R-:W-:Y:S05]  /*a880*/  BSYNC B1 ;  /* 0x0000000000017941 */ /* 0x000fea0003800000 */
.L_x_234:
[----:B-----5:R-:W-:Y:S01]  /*a890*/  LOP3.LUT R2, R2, 0xff, RZ, 0xc0, !PT ;  /* 0x000000ff02027812 */ /* 0x020fe200078ec0ff */
[----:B------:R-:W-:Y:S01]  /*a8a0*/  BSSY B1, `(.L_x_236) ;  /* 0x000000b000017945 */ /* 0x000fe20003800000 */
[----:B------:R-:W-:Y:S02]  /*a8b0*/  ISETP.LT.OR P5, PT, R35, 0xc1, !P2 ;  /* 0x000000c12300780c */ /* 0x000fe400057a1670 */
[----:B------:R-:W-:-:S05]  /*a8c0*/  F2FP.F16.E5M2.UNPACK_B R2, R2 ;  /* 0x00000002ff02723e */ /* 0x000fca00020004ff */
[----:B------:R-:W-:-:S05]  /*a8d0*/  HADD2.F32 R2, -RZ, R2.H0_H0 ;  /* 0x20000002ff027230 */ /* 0x000fca0000004100 */
[----:B0-----:R-:W-:-:S04]  /*a8e0*/  FMUL R3, R2, UR21 ;  /* 0x0000001502037c20 */ /* 0x001fc80008400000 */
[----:B------:R-:W-:Y:S01]  /*a8f0*/  FFMA R3, R0, UR20, R3 ;  /* 0x0000001400037c23 */ /* 0x000fe20008000003 */
[----:B------:R-:W-:-:S04]  /*a900*/  PRMT R0, RZ, 0x7610, R0 ;  /* 0x00007610ff007816 */ /* 0x000fc80000000000 */
[----:B------:R-:W-:-:S05]  /*a910*/  F2FP.SATFINITE.E5M2.F32.PACK_AB_MERGE_C R3, RZ, R3, RZ ;  /* 0x00000003ff03723e */ /* 0x000fca00048060ff */
[----:B------:R0:W-:Y:S01]  /*a920*/  @!P4 STG.E.U8 desc[UR18][R24.64+0xc1], R3 ;  /* 0x0000c1031800c986 */ /* 0x0001e2000c101112 */
[----:B------:R-:W-:Y:S05]  /*a930*/  @P5 BRA `(.L_x_237) ;  /* 0x0000000000045947 */ /* 0x000fea0003800000 */
[----:B------:R0:W5:Y:S02]  /*a940*/  LDG.E.U8 R0, desc[UR18][R30.64+0xc0] ;  /* 0x0000c0121e007981 */ /* 0x000164000c1e1100 */
.L_x_237:
[----:B------:R-:W-:Y:S05]  /*a950*/  BSYNC B1 ;  /* 0x0000000000017941 */ /* 0x000fea0003800000 */
.L_x_236:
[----:B------:R-:W2:Y:S01]  /*a960*/  LDL.LU R2, [R1] ;  /* 0x0000000001027983 */ /* 0x000ea20000300800 */
[----:B-----5:R-:W-:Y:S01]  /*a970*/  LOP3.LUT R0, R0, 0xff, RZ, 0xc0, !PT ;  /* 0x000000ff00007812 */ /* 0x020fe200078ec0ff */
[----:B------:R-:W-:Y:S01]  /*a980*/  BSSY B1, `(.L_x_238) ;  /* 0x000000b000017945 */ /* 0x000fe20003800000 */
[----:B------:R-:W-:Y:S02]  /*a990*/  ISETP.LT.OR P4, PT, R35, 0xc2, !P2 ;  /* 0x000000c22300780c */ /* 0x000fe40005781670 */
[----:B------:R-:W-:-:S05]  /*a9a0*/  F2FP.F16.E5M2.UNPACK_B R0, R0 ;  /* 0x00000000ff00723e */ /* 0x000fca00020004ff */
[----:B------:R-:W-:-:S05]  /*a9b0*/  HADD2.F32 R0, -RZ, R0.H0_H0 ;  /* 0x20000000ff007230 */ /* 0x000fca0000004100 */
[----:B------:R-:W-:-:S04]  /*a9c0*/  FMUL R0, R0, UR21 ;  /* 0x0000001500007c20 */ /* 0x000fc80008400000 */
[----:B--2---:R-:W-:-:S05]  /*a9d0*/  FFMA R0, R2, UR20, R0 ;  /* 0x0000001402007c23 */ /* 0x004fca0008000000 */
[----:B0-----:R-:W-:Y:S02]  /*a9e0*/  F2FP.SATFINITE.E5M2.F32.PACK_AB_MERGE_C R3, RZ, R0, RZ ;  /* 0x00000000ff03723e */ /* 0x001fe400048060ff */
[----:B------:R-:W-:-:S03]  /*a9f0*/  PRMT R0, RZ, 0x7610, R0 ;  /* 0x00007610ff007816 */ /* 0x000fc60000000000 */
[----:B------:R0:W-:Y:S01]  /*aa00*/  @!P5 STG.E.U8 desc[UR18][R26.64+0xc0], R3 ;  /* 0x0000c0031a00d986 */ /* 0x0001e2000c101112 */
[----:B------:R-:W-:Y:S05]  /*aa10*/  @P4 BRA `(.L_x_239) ;  /* 0x0000000000044947 */ /* 0x000fea0003800000 */
[----:B------:R2:W5:Y:S02]  /*aa20*/  LDG.E.U8 R0, desc[UR18][R30.64+0xc1] ;  /* 0x0000c1121e007981 */ /* 0x000564000c1e1100 */
.L_x_239:
[----:B------:R-:W-:Y:S05]  /*aa30*/  BSYNC B1 ;  /* 0x0000000000017941 */ /* 0x000fea0003800000 */
.L_x_238:
[----:B------:R-:W3:Y:S01]  /*aa40*/  LDL.LU R2, [R1+0x4] ;  /* 0x0000040001027983 */ /* 0x000ee20000300800 */
[----:B-----5:R-:W-:Y:S01]  /*aa50*/  LOP3.LUT R0, R0, 0xff, RZ, 0xc0, !PT ;  /* 0x000000ff00007812 */ /* 0x020fe200078ec0ff */
[----:B------:R-:W-:Y:S01]  /*aa60*/  BSSY B1, `(.L_x_240) ;  /* 0x000000b000017945 */ /* 0x000fe20003800000 */
[----:B------:R-:W-:Y:S02]  /*aa70*/  ISETP.LT.OR P5, PT, R35, 0xc9, !P1 ;  /* 0x000000c92300780c */ /* 0x000fe40004fa1670 */
[----:B------:R-:W-:-:S05]  /*aa80*/  F2FP.F16.E5M2.UNPACK_B R0, R0 ;  /* 0x00000000ff00723e */ /* 0x000fca00020004ff */
[----:B------:R-:W-:-:S05]  /*aa90*/  HADD2.F32 R0, -RZ, R0.H0_H0 ;  /* 0x20000000ff007230 */ /* 0x000fca0000004100 */
[----:B------:R-:W-:-:S04]  /*aaa0*/  FMUL R0, R0, UR21 ;  /* 0x0000001500007c20 */ /* 0x000fc80008400000 */
[----:B---3--:R-:W-:-:S05]  /*aab0*/  FFMA R0, R2, UR20, R0 ;  /* 0x0000001402007c23 */ /* 0x008fca0008000000 */
[----:B0-----:R-:W-:Y:S02]  /*aac0*/  F2FP.SATFINITE.E5M2.F32.PACK_AB_MERGE_C R3, RZ, R0, RZ ;  /* 0x00000000ff03723e */ /* 0x001fe400048060ff */
[----:B------:R-:W-:-:S03]  /*aad0*/  PRMT R0, RZ, 0x7610, R0 ;  /* 0x00007610ff007816 */ /* 0x000fc60000000000 */
[----:B------:R0:W-:Y:S01]  /*aae0*/  @!P4 STG.E.U8 desc[UR18][R26.64+0xc1], R3 ;  /* 0x0000c1031a00c986 */ /* 0x0001e2000c101112 */
[----:B------:R-:W-:Y:S05]  /*aaf0*/  @P5 BRA `(.L_x_241) ;  /* 0x0000000000045947 */ /* 0x000fea0003800000 */
[----:B------:R3:W5:Y:S02]  /*ab00*/  LDG.E.U8 R0, desc[UR18][R28.64+0xc8] ;  /* 0x0000c8121c007981 */ /* 0x000764000c1e1100 */
.L_x_241:
[----:B------:R-:W-:Y:S05]  /*ab10*/  BSYNC B1 ;  /* 0x0000000000017941 */ /* 0x000fea0003800000 */
.L_x_240:
[----:B------:R-:W2:Y:S01]  /*ab20*/  LDL.LU R2, [R1+0x8] ;  /* 0x0000080001027983 */ /* 0x000ea20000300800 */
        /* <DEDUP_REMOVED lines=12> */
.L_x_243:
[----:B------:R-:W-:Y:S05]  /*abf0*/  BSYNC B1 ;  /* 0x0000000000017941 */ /* 0x000fea0003800000 */
.L_x_242:
        /* <DEDUP_REMOVED lines=13> */
.L_x_245:
[----:B------:R-:W-:Y:S05]  /*acd0*/  BSYNC B1 ;  /* 0x0000000000017941 */ /* 0x000fea0003800000 */
.L_x_244:
        /* <DEDUP_REMOVED lines=13> */
.L_x_247:
[----:B------:R-:W-:Y:S05]  /*adb0*/  BSYNC B1 ;  /* 0x0000000000017941 */ /* 0x000fea0003800000 */
.L_x_246:
        /* <DEDUP_REMOVED lines=13> */
.L_x_249:
[----:B------:R-:W-:Y:S05]  /*ae90*/  BSYNC B1 ;  /* 0x0000000000017941 */ /* 0x000fea0003800000 */
.L_x_248:
        /* <DEDUP_REMOVED lines=13> */
.L_x_251:
[----:B------:R-:W-:Y:S05]  /*af70*/  BSYNC B1 ;  /* 0x0000000000017941 */ /* 0x000fea0003800000 */
.L_x_250:
        /* <DEDUP_REMOVED lines=13> */
.L_x_253:
[----:B------:R-:W-:Y:S05]  /*b050*/  BSYNC B1 ;  /* 0x0000000000017941 */ /* 0x000fea0003800000 */
.L_x_252:
        /* <DEDUP_REMOVED lines=13> */
.L_x_255:
[----:B------:R-:W-:Y:S05]  /*b130*/  BSYNC B1 ;  /* 0x0000000000017941 */ /* 0x000fea0003800000 */
.L_x_254:
        /* <DEDUP_REMOVED lines=13> */
.L_x_257:
[----:B------:R-:W-:Y:S05]  /*b210*/  BSYNC B1 ;  /* 0x0000000000017941 */ /* 0x000fea0003800000 */
.L_x_256:
        /* <DEDUP_REMOVED lines=13> */
.L_x_259:
[----:B------:R-:W-:Y:S05]  /*b2f0*/  BSYNC B1 ;  /* 0x0000000000017941 */ /* 0x000fea0003800000 */
.L_x_258:
        /* <DEDUP_REMOVED lines=13> */
.L_x_261:
[----:B------:R-:W-:Y:S05]  /*b3d0*/  BSYNC B1 ;  /* 0x0000000000017941 */ /* 0x000fea0003800000 */
.L_x_260:
        /* <DEDUP_REMOVED lines=13> */
.L_x_263:
[----:B------:R-:W-:Y:S05]  /*b4b0*/  BSYNC B1 ;  /* 0x0000000000017941 */ /* 0x000fea0003800000 */
.L_x_262:
        /* <DEDUP_REMOVED lines=13> */
.L_x_265:
[----:B------:R-:W-:Y:S05]  /*b590*/  BSYNC B1 ;  /* 0x0000000000017941 */ /* 0x000fea0003800000 */
.L_x_264:
        /* <DEDUP_REMOVED lines=13> */
.L_x_267:
[----:B------:R-:W-:Y:S05]  /*b670*/  BSYNC B1 ;  /* 0x0000000000017941 */ /* 0x000fea0003800000 */
.L_x_266:
        /* <DEDUP_REMOVED lines=13> */
.L_x_269:
[----:B------:R-:W-:Y:S05]  /*b750*/  BSYNC B1 ;  /* 0x0000000000017941 */ /* 0x000fea0003800000 */
.L_x_268:
        /* <DEDUP_REMOVED lines=13> */
.L_x_271:
[----:B------:R-:W-:Y:S05]  /*b830*/  BSYNC B1 ;  /* 0x0000000000017941 */ /* 0x000fea0003800000 */
.L_x_270:
        /* <DEDUP_REMOVED lines=13> */
.L_x_273:
[----:B------:R-:W-:Y:S05]  /*b910*/  BSYNC B1 ;  /* 0x0000000000017941 */ /* 0x000fea0003800000 */
.L_x_272:
        /* <DEDUP_REMOVED lines=13> */
.L_x_275:
[----:B------:R-:W-:Y:S05]  /*b9f0*/  BSYNC B1 ;  /* 0x0000000000017941 */ /* 0x000fea0003800000 */
.L_x_274:
        /* <DEDUP_REMOVED lines=13> */
.L_x_277:
[----:B------:R-:W-:Y:S05]  /*bad0*/  BSYNC B1 ;  /* 0x0000000000017941 */ /* 0x000fea0003800000 */
.L_x_276:
        /* <DEDUP_REMOVED lines=13> */
.L_x_279:
[----:B------:R-:W-:Y:S05]  /*bbb0*/  BSYNC B1 ;  /* 0x0000000000017941 */ /* 0x000fea0003800000 */
.L_x_278:
        /* <DEDUP_REMOVED lines=13> */
.L_x_281:
[----:B------:R-:W-:Y:S05]  /*bc90*/  BSYNC B1 ;  /* 0x0000000000017941 */ /* 0x000fea0003800000 */
.L_x_280:
        /* <DEDUP_REMOVED lines=13> */
.L_x_283:
[----:B------:R-:W-:Y:S05]  /*bd70*/  BSYNC B1 ;  /* 0x0000000000017941 */ /* 0x000fea0003800000 */
.L_x_282:
        /* <DEDUP_REMOVED lines=13> */
.L_x_285:
[----:B------:R-:W-:Y:S05]  /*be50*/  BSYNC B1 ;  /* 0x0000000000017941 */ /* 0x000fea0003800000 */
.L_x_284:
        /* <DEDUP_REMOVED lines=13> */
.L_x_287:
[----:B------:R-:W-:Y:S05]  /*bf30*/  BSYNC B1 ;  /* 0x0000000000017941 */ /* 0x000fea0003800000 */
.L_x_286:
        /* <DEDUP_REMOVED lines=13> */
.L_x_289:
[----:B------:R-:W-:Y:S05]  /*c010*/  BSYNC B1 ;  /* 0x0000000000017941 */ /* 0x000fea0003800000 */
.L_x_288:
        /* <DEDUP_REMOVED lines=13> */
.L_x_291:
[----:B------:R-:W-:Y:S05]  /*c0f0*/  BSYNC B1 ;  /* 0x0000000000017941 */ /* 0x000fea0003800000 */
.L_x_290:
        /* <DEDUP_REMOVED lines=13> */
.L_x_293:
[----:B------:R-:W-:Y:S05]  /*c1d0*/  BSYNC B1 ;  /* 0x0000000000017941 */ /* 0x000fea0003800000 */
.L_x_292:
        /* <DEDUP_REMOVED lines=13> */
.L_x_295:
[----:B------:R-:W-:Y:S05]  /*c2b0*/  BSYNC B1 ;  /* 0x0000000000017941 */ /* 0x000fea0003800000 */
.L_x_294:
[----:B------:R-:W-:Y:S05]  /*c2c0*/  @P2 BRA `(.L_x_296) ;  /* 0x0000002000a42947 */ /* 0x000fea0003800000 */
[----:B------:R-:W2:Y:S01]  /*c2d0*/  LDL.LU R2, [R1+0x74] ;  /* 0x0000740001027983 */ /* 0x000ea20000300800 */
[----:B-----5:R-:W-:-:S04]  /*c2e0*/  LOP3.LUT R0, R0, 0xff, RZ, 0xc0, !PT ;  /* 0x000000ff00007812 */ /* 0x020fc800078ec0ff */
[----:B------:R-:W-:-:S05]  /*c2f0*/  F2FP.F16.E5M2.UNPACK_B R0, R0 ;  /* 0x00000000ff00723e */ /* 0x000fca00020004ff */
[----:B------:R-:W-:-:S05]  /*c300*/  HADD2.F32 R0, -RZ, R0.H0_H0 ;  /* 0x20000000ff007230 */ /* 0x000fca0000004100 */
[----:B------:R-:W-:-:S04]  /*c310*/  FMUL R0, R0, UR21 ;  /* 0x0000001500007c20 */ /* 0x000fc80008400000 */
[----:B--2---:R-:W-:-:S05]  /*c320*/  FFMA R0, R2, UR20, R0 ;  /* 0x0000001402007c23 */ /* 0x004fca0008000000 */
[----:B0-----:R-:W-:-:S05]  /*c330*/  F2FP.SATFINITE.E5M2.F32.PACK_AB_MERGE_C R3, RZ, R0, RZ ;  /* 0x00000000ff03723e */ /* 0x001fca00048060ff */
[----:B------:R0:W-:Y:S01]  /*c340*/  STG.E.U8 desc[UR18][R26.64+0xf9], R3 ;  /* 0x0000f9031a007986 */ /* 0x0001e2000c101112 */
[----:B------:R-:W-:Y:S05]  /*c350*/  BRA `(.L_x_296) ;  /* 0x0000002000807947 */ /* 0x000fea0003800000 */
.L_x_39:
[C---:B------:R-:W-:Y:S01]  /*c360*/  ISETP.GE.AND P2, PT, R38.reuse, 0x1, PT ;  /* 0x000000012600780c */ /* 0x040fe20003f46270 */
[----:B------:R-:W2:Y:S01]  /*c370*/  LDL.LU R227, [R1+0x14] ;  /* 0x0000140001e37983 */ /* 0x000ea20000300800 */
[----:B------:R-:W-:Y:S01]  /*c380*/  ISETP.GE.AND P1, PT, R38, 0x9, PT ;  /* 0x000000092600780c */ /* 0x000fe20003f26270 */
[----:B------:R-:W-:Y:S01]  /*c390*/  FMUL R226, R226, UR20 ;  /* 0x00000014e2e27c20 */ /* 0x000fe20008400000 */
[----:B------:R-:W-:Y:S01]  /*c3a0*/  ISETP.LT.OR P4, PT, R35, 0x1, !P2 ;  /* 0x000000012300780c */ /* 0x000fe20005781670 */
[----:B------:R-:W-:Y:S01]  /*c3b0*/  FMUL R225, R225, UR20 ;  /* 0x00000014e1e17c20 */ /* 0x000fe20008400000 */
[C---:B------:R-:W-:Y:S01]  /*c3c0*/  ISETP.LT.OR P5, PT, R35.reuse, 0x2, !P2 ;  /* 0x000000022300780c */ /* 0x040fe200057a1670 */
[----:B------:R-:W-:Y:S01]  /*c3d0*/  FMUL R224, R224, UR20 ;  /* 0x00000014e0e07c20 */ /* 0x000fe20008400000 */
[----:B------:R-:W-:Y:S02]  /*c3e0*/  ISETP.LT.OR P6, PT, R35, 0x1, !P1 ;  /* 0x000000012300780c */ /* 0x000fe40004fc1670 */
[----:B------:R-:W-:-:S02]  /*c3f0*/  F2FP.SATFINITE.E5M2.F32.PACK_AB_MERGE_C R29, RZ, R226, RZ ;  /* 0x000000e2ff1d723e */ /* 0x000fc400048060ff */
[----:B------:R-:W-:Y:S01]  /*c400*/  F2FP.SATFINITE.E5M2.F32.PACK_AB_MERGE_C R225, RZ, R225, RZ ;  /* 0x000000e1ffe1723e */ /* 0x000fe200048060ff */
[----:B------:R-:W-:Y:S01]  /*c410*/  FMUL R223, R223, UR20 ;  /* 0x00000014dfdf7c20 */ /* 0x000fe20008400000 */
[----:B------:R-:W-:Y:S01]  /*c420*/  F2FP.SATFINITE.E5M2.F32.PACK_AB_MERGE_C R31, RZ, R224, RZ ;  /* 0x000000e0ff1f723e */ /* 0x000fe200048060ff */
[----:B------:R-:W-:Y:S01]  /*c430*/  FMUL R222, R222, UR20 ;  /* 0x00000014dede7c20 */ /* 0x000fe20008400000 */
[----:B------:R-:W-:Y:S01]  /*c440*/  FMUL R221, R221, UR20 ;  /* 0x00000014dddd7c20 */ /* 0x000fe20008400000 */
[----:B------:R0:W-:Y:S01]  /*c450*/  @!P4 STG.E.U8 desc[UR18][R24.64], R29 ;  /* 0x0000001d1800c986 */ /* 0x0001e2000c101112 */
[----:B------:R-:W-:-:S03]  /*c460*/  ISETP.LT.OR P4, PT, R35, 0x2, !P1 ;  /* 0x000000022300780c */ /* 0x000fc60004f81670 */
[----:B------:R-:W-:Y:S01]  /*c470*/  @!P5 STG.E.U8 desc[UR18][R24.64+0x1], R225 ;  /* 0x000001e11800d986 */ /* 0x000fe2000c101112 */
[----:B------:R-:W-:-:S03]  /*c480*/  ISETP.LT.OR P5, PT, R35, 0x9, !P2 ;  /* 0x000000092300780c */ /* 0x000fc600057a1670 */
[----:B------:R1:W-:Y:S01]  /*c490*/  @!P6 STG.E.U8 desc[UR18][R26.64], R31 ;  /* 0x0000001f1a00e986 */ /* 0x0003e2000c101112 */
[----:B------:R-:W-:Y:S02]  /*c4a0*/  ISETP.LT.OR P6, PT, R35, 0xa, !P2 ;  /* 0x0000000a2300780c */ /* 0x000fe400057c1670 */
[----:B------:R-:W-:Y:S01]  /*c4b0*/  F2FP.SATFINITE.E5M2.F32.PACK_AB_MERGE_C R223, RZ, R223, RZ ;  /* 0x000000dfffdf723e */ /* 0x000fe200048060ff */
[----:B------:R-:W-:Y:S01]  /*c4c0*/  FMUL R219, R219, UR20 ;  /* 0x00000014dbdb7c20 */ /* 0x000fe20008400000 */
[----:B------:R-:W-:Y:S01]  /*c4d0*/  F2FP.SATFINITE.E5M2.F32.PACK_AB_MERGE_C R33, RZ, R222, RZ ;  /* 0x000000deff21723e */ /* 0x000fe200048060ff */
[----:B------:R-:W-:Y:S01]  /*c4e0*/  FMUL R220, R220, UR20 ;  /* 0x00000014dcdc7c20 */ /* 0x000fe20008400000 */
[----:B------:R-:W-:Y:S01]  /*c4f0*/  F2FP.SATFINITE.E5M2.F32.PACK_AB_MERGE_C R221, RZ, R221, RZ ;  /* 0x000000ddffdd723e */ /* 0x000fe200048060ff */
[----:B------:R-:W-:Y:S01]  /*c500*/  @!P4 STG.E.U8 desc[UR18][R26.64+0x1], R223 ;  /* 0x000001df1a00c986 */ /* 0x000fe2000c101112 */
[----:B------:R-:W-:-:S03]  /*c510*/  ISETP.LT.OR P4, PT, R35, 0x9, !P1 ;  /* 0x000000092300780c */ /* 0x000fc60004f81670 */
[----:B------:R3:W-:Y:S01]  /*c520*/  @!P5 STG.E.U8 desc[UR18][R24.64+0x8], R33 ;  /* 0x000008211800d986 */ /* 0x0007e2000c101112 */
[----:B------:R-:W-:-:S03]  /*c530*/  ISETP.LT.OR P5, PT, R35, 0xa, !P1 ;  /* 0x0000000a2300780c */ /* 0x000fc60004fa1670 */
[----:B------:R-:W-:Y:S01]  /*c540*/  @!P6 STG.E.U8 desc[UR18][R24.64+0x9], R221 ;  /* 0x000009dd1800e986 */ /* 0x000fe2000c101112 */
[----:B------:R-:W-:Y:S01]  /*c550*/  ISETP.LT.OR P6, PT, R35, 0x11, !P2 ;  /* 0x000000112300780c */ /* 0x000fe200057c1670 */
[----:B------:R-:W-:Y:S01]  /*c560*/  FMUL R218, R218, UR20 ;  /* 0x00000014dada7c20 */ /* 0x000fe20008400000 */
[----:B------:R-:W-:Y:S01]  /*c570*/  F2FP.SATFINITE.E5M2.F32.PACK_AB_MERGE_C R219, RZ, R219, RZ ;  /* 0x000000dbffdb723e */ /* 0x000fe200048060ff */
[----:B------:R-:W-:Y:S01]  /*c580*/  FMUL R217, R217, UR20 ;  /* 0x00000014d9d97c20 */ /* 0x000fe20008400000 */
[----:B0-----:R-:W-:Y:S01]  /*c590*/  F2FP.SATFINITE.E5M2.F32.PACK_AB_MERGE_C R29, RZ, R220, RZ ;  /* 0x000000dcff1d723e */ /* 0x001fe200048060ff */
[----:B------:R-:W-:Y:S01]  /*c5a0*/  FMUL R216, R216, UR20 ;  /* 0x00000014d8d87c20 */ /* 0x000fe20008400000 */
[----:B-1----:R-:W-:Y:S01]  /*c5b0*/  F2FP.SATFINITE.E5M2.F32.PACK_AB_MERGE_C R31, RZ, R218, RZ ;  /* 0x000000daff1f723e */ /* 0x002fe200048060ff */
[----:B------:R-:W-:Y:S01]  /*c5c0*/  FMUL R215, R215, UR20 ;  /* 0x00000014d7d77c20 */ /* 0x000fe20008400000 */
[----:B------:R-:W-:Y:S01]  /*c5d0*/  FMUL R213, R213, UR20 ;  /* 0x00000014d5d57c20 */ /* 0x000fe20008400000 */
[----:B------:R-:W-:Y:S01]  /*c5e0*/  @!P5 STG.E.U8 desc[UR18][R26.64+0x9], R219 ;  /* 0x000009db1a00d986 */ /* 0x000fe2000c101112 */
[----:B------:R-:W-:-:S03]  /*c5f0*/  ISETP.LT.OR P5, PT, R35, 0x12, !P2 ;  /* 0x000000122300780c */ /* 0x000fc600057a1670 */
[----:B------:R0:W-:Y:S01]  /*c600*/  @!P4 STG.E.U8 desc[UR18][R26.64+0x8], R29 ;  /* 0x0000081d1a00c986 */ /* 0x0001e2000c101112 */
[----:B------:R-:W-:-:S03]  /*c610*/  ISETP.LT.OR P4, PT, R35, 0x11, !P1 ;  /* 0x000000112300780c */ /* 0x000fc60004f81670 */
[----:B------:R1:W-:Y:S01]  /*c620*/  @!P6 STG.E.U8 desc[UR18][R24.64+0x10], R31 ;  /* 0x0000101f1800e986 */ /* 0x0003e2000c101112 */
[C---:B------:R-:W-:Y:S02]  /*c630*/  ISETP.LT.OR P6, PT, R35.reuse, 0x12, !P1 ;  /* 0x000000122300780c */ /* 0x040fe40004fc1670 */
[----:B------:R-:W-:Y:S01]  /*c640*/  F2FP.SATFINITE.E5M2.F32.PACK_AB_MERGE_C R217, RZ, R217, RZ ;  /* 0x000000d9ffd9723e */ /* 0x000fe200048060ff */
[----:B------:R-:W-:Y:S01]  /*c650*/  FMUL R214, R214, UR20 ;  /* 0x00000014d6d67c20 */ /* 0x000fe20008400000 */
[----:B---3--:R-:W-:Y:S01]  /*c660*/  F2FP.SATFINITE.E5M2.F32.PACK_AB_MERGE_C R33, RZ, R216, RZ ;  /* 0x000000d8ff21723e */ /* 0x008fe200048060ff */
[----:B------:R-:W-:Y:S01]  /*c670*/  FMUL R212, R212, UR20 ;  /* 0x00000014d4d47c20 */ /* 0x000fe20008400000 */
[----:B------:R-:W-:Y:S01]  /*c680*/  F2FP.SATFINITE.E5M2.F32.PACK_AB_MERGE_C R215, RZ, R215, RZ ;  /* 0x000000d7ffd7723e */ /* 0x000fe200048060ff */
[----:B------:R-:W-:Y:S01]  /*c690*/  @!P5 STG.E.U8 desc[UR18][R24.64+0x11], R217 ;  /* 0x000011d91800d986 */ /* 0x000fe2000c101112 */
[----:B------:R-:W-:-:S03]  /*c6a0*/  ISETP.LT.OR P5, PT, R35, 0x1a, !P2 ;  /* 0x0000001a2300780c */ /* 0x000fc600057a1670 */
[----:B------:R3:W-:Y:S01]  /*c6b0*/  @!P4 STG.E.U8 desc[UR18][R26.64+0x10], R33 ;  /* 0x000010211a00c986 */ /* 0x0007e2000c101112 */
[----:B------:R-:W-:-:S03]  /*c6c0*/  ISETP.LT.OR P4, PT, R35, 0x19, !P2 ;  /* 0x000000192300780c */ /* 0x000fc60005781670 */
[----:B------:R-:W-:Y:S01]  /*c6d0*/  @!P6 STG.E.U8 desc[UR18][R26.64+0x11], R215 ;  /* 0x000011d71a00e986 */ /* 0x000fe2000c101112 */
[----:B------:R-:W-:Y:S02]  /*c6e0*/  ISETP.LT.OR P6, PT, R35, 0x19, !P1 ;  /* 0x000000192300780c */ /* 0x000fe40004fc1670 */
[----:B------:R-:W-:Y:S01]  /*c6f0*/  F2FP.SATFINITE.E5M2.F32.PACK_AB_MERGE_C R213, RZ, R213, RZ ;  /* 0x000000d5ffd5723e */ /* 0x000fe200048060ff */
[----:B------:R-:W-:Y:S01]  /*c700*/  FMUL R211, R211, UR20 ;  /* 0x00000014d3d37c20 */ /* 0x000fe20008400000 */
[----:B0-----:R-:W-:Y:S01]  /*c710*/  F2FP.SATFINITE.E5M2.F32.PACK_AB_MERGE_C R29, RZ, R214, RZ ;  /* 0x000000d6ff1d723e */ /* 0x001fe200048060ff */
[----:B------:R-:W-:Y:S01]  /*c720*/  FMUL R210, R210, UR20 ;  /* 0x00000014d2d27c20 */ /* 0x000fe20008400000 */
[----:B-1----:R-:W-:Y:S01]  /*c730*/  F2FP.SATFINITE.E5M2.F32.PACK_AB_MERGE_C R31, RZ, R212, RZ ;  /* 0x000000d4ff1f723e */ /* 0x002fe200048060ff */
[----:B------:R-:W-:Y:S01]  /*c740*/  @!P5 STG.E.U8 desc[UR18][R24.64+0x19], R213 ;  /* 0x000019d51800d986 */ /* 0x000fe2000c101112 */
[----:B------:R-:W-:-:S03]  /*c750*/  ISETP.LT.OR P5, PT, R35, 0x1a, !P1 ;  /* 0x0000001a2300780c */ /* 0x000fc60004fa1670 */
[----:B------:R0:W-:Y:S01]  /*c760*/  @!P4 STG.E.U8 desc[UR18][R24.64+0x18], R29 ;  /* 0x0000181d1800c986 */ /* 0x0001e2000c101112 */
[----:B------:R-:W-:-:S03]  /*c770*/  ISETP.LT.OR P4, PT, R35, 0x21, !P2 ;  /* 0x000000212300780c */ /* 0x000fc60005781670 */
[----:B------:R1:W-:Y:S01]  /*c780*/  @!P6 STG.E.U8 desc[UR18][R26.64+0x18], R31 ;  /* 0x0000181f1a00e986 */ /* 0x0003e2000c101112 */
[----:B------:R-:W-:Y:S01]  /*c790*/  ISETP.LT.OR P6, PT, R35, 0x22, !P2 ;  /* 0x000000222300780c */ /* 0x000fe200057c1670 */
[----:B------:R-:W-:Y:S01]  /*c7a0*/  FMUL R209, R209, UR20 ;  /* 0x00000014d1d17c20 */ /* 0x000fe20008400000 */
        /* <DEDUP_REMOVED lines=49> */
[----:B------:R-:W4:Y:S01]  /*cac0*/  LDL.LU R226, [R1+0x10] ;  /* 0x0000100001e27983 */ /* 0x000f220000300800 */
[----:B---3--:R-:W-:Y:S02]  /*cad0*/  F2FP.SATFINITE.E5M2.F32.PACK_AB_MERGE_C R33, RZ, R198, RZ ;  /* 0x000000c6ff21723e */ /* 0x008fe400048060ff */
[----:B------:R-:W-:Y:S01]  /*cae0*/  F2FP.SATFINITE.E5M2.F32.PACK_AB_MERGE_C R197, RZ, R197, RZ ;  /* 0x000000c5ffc5723e */ /* 0x000fe200048060ff */
[----:B------:R-:W-:Y:S01]  /*caf0*/  @!P5 STG.E.U8 desc[UR18][R26.64+0x31], R199 ;  /* 0x000031c71a00d986 */ /* 0x000fe2000c101112 */
[----:B------:R-:W-:-:S03]  /*cb00*/  ISETP.LT.OR P5, PT, R35, 0x3a, !P1 ;  /* 0x0000003a2300780c */ /* 0x000fc60004fa1670 */
[----:B------:R-:W3:Y:S01]  /*cb10*/  LDL.LU R224, [R1+0xc] ;  /* 0x00000c0001e07983 */ /* 0x000ee20000300800 */
[----:B------:R-:W-:-:S03]  /*cb20*/  FMUL R195, R195, UR20 ;  /* 0x00000014c3c37c20 */ /* 0x000fc60008400000 */
[----:B------:R1:W-:Y:S01]  /*cb30*/  @!P4 STG.E.U8 desc[UR18][R24.64+0x38], R33 ;  /* 0x000038211800c986 */ /* 0x0003e2000c101112 */
[----:B------:R-:W-:-:S03]  /*cb40*/  ISETP.LT.OR P4, PT, R35, 0x39, !P1 ;  /* 0x000000392300780c */ /* 0x000fc60004f81670 */
[----:B------:R-:W2:Y:S01]  /*cb50*/  LDL.LU R225, [R1+0x8] ;  /* 0x0000080001e17983 */ /* 0x000ea20000300800 */
[----:B------:R-:W-:-:S03]  /*cb60*/  FMUL R196, R196, UR20 ;  /* 0x00000014c4c47c20 */ /* 0x000fc60008400000 */
[----:B------:R-:W-:Y:S01]  /*cb70*/  @!P6 STG.E.U8 desc[UR18][R24.64+0x39], R197 ;  /* 0x000039c51800e986 */ /* 0x000fe2000c101112 */
[----:B------:R-:W-:-:S03]  /*cb80*/  ISETP.LT.OR P6, PT, R35, 0x41, !P2 ;  /* 0x000000412300780c */ /* 0x000fc600057c1670 */
[----:B------:R-:W4:Y:S01]  /*cb90*/  LDL.LU R222, [R1] ;  /* 0x0000000001de7983 */ /* 0x000f220000300800 */
[----:B------:R-:W-:-:S03]  /*cba0*/  FMUL R194, R194, UR20 ;  /* 0x00000014c2c27c20 */ /* 0x000fc60008400000 */
[----:B------:R-:W3:Y:S04]  /*cbb0*/  LDL.LU R223, [R1+0x18] ;  /* 0x0000180001df7983 */ /* 0x000ee80000300800 */
[----:B------:R-:W3:Y:S01]  /*cbc0*/  LDL.LU R221, [R1+0x4] ;  /* 0x0000040001dd7983 */ /* 0x000ee20000300800 */
[----:B------:R-:W-:Y:S01]  /*cbd0*/  F2FP.SATFINITE.E5M2.F32.PACK_AB_MERGE_C R195, RZ, R195, RZ ;  /* 0x000000c3ffc3723e */ /* 0x000fe200048060ff */
[----:B------:R-:W-:Y:S01]  /*cbe0*/  FMUL R193, R193, UR20 ;  /* 0x00000014c1c17c20 */ /* 0x000fe20008400000 */
[----:B0-----:R-:W-:Y:S01]  /*cbf0*/  F2FP.SATFINITE.E5M2.F32.PACK_AB_MERGE_C R29, RZ, R196, RZ ;  /* 0x000000c4ff1d723e */ /* 0x001fe200048060ff */
[----:B------:R-:W-:Y:S01]  /*cc00*/  FMUL R192, R192, UR20 ;  /* 0x00000014c0c07c20 */ /* 0x000fe20008400000 */
[----:B-1----:R-:W-:Y:S01]  /*cc10*/  F2FP.SATFINITE.E5M2.F32.PACK_AB_MERGE_C R31, RZ, R194, RZ ;  /* 0x000000c2ff1f723e */ /* 0x002fe200048060ff */
[----:B------:R-:W-:Y:S01]  /*cc20*/  @!P5 STG.E.U8 desc[UR18][R26.64+0x39], R195 ;  /* 0x000039c31a00d986 */ /* 0x000fe2000c101112 */
[----:B------:R-:W-:Y:S01]  /*cc30*/  ISETP.LT.OR P5, PT, R35, 0x42, !P2 ;  /* 0x000000422300780c */ /* 0x000fe200057a1670 */
[----:B------:R-:W-:Y:S01]  /*cc40*/  FMUL R191, R191, UR20 ;  /* 0x00000014bfbf7c20 */ /* 0x000fe20008400000 */
[----:B------:R-:W-:Y:S01]  /*cc50*/  F2FP.SATFINITE.E5M2.F32.PACK_AB_MERGE_C R193, RZ, R193, RZ ;  /* 0x000000c1ffc1723e */ /* 0x000fe200048060ff */
[----:B------:R0:W-:Y:S01]  /*cc60*/  @!P4 STG.E.U8 desc[UR18][R26.64+0x38], R29 ;  /* 0x0000381d1a00c986 */ /* 0x0001e2000c101112 */
[----:B------:R-:W-:Y:S01]  /*cc70*/  ISETP.LT.OR P4, PT, R35, 0x41, !P1 ;  /* 0x000000412300780c */ /* 0x000fe20004f81670 */
[----:B------:R-:W-:Y:S01]  /*cc80*/  FMUL R189, R189, UR20 ;  /* 0x00000014bdbd7c20 */ /* 0x000fe20008400000 */
[----:B------:R-:W-:Y:S01]  /*cc90*/  F2FP.SATFINITE.E5M2.F32.PACK_AB_MERGE_C R33, RZ, R192, RZ ;  /* 0x000000c0ff21723e */ /* 0x000fe200048060ff */
[----:B------:R1:W-:Y:S01]  /*cca0*/  @!P6 STG.E.U8 desc[UR18][R24.64+0x40], R31 ;  /* 0x0000401f1800e986 */ /* 0x0003e2000c101112 */
[C---:B------:R-:W-:Y:S01]  /*ccb0*/  ISETP.LT.OR P6, PT, R35.reuse, 0x42, !P1 ;  /* 0x000000422300780c */ /* 0x040fe20004fc1670 */
[----:B------:R-:W-:Y:S01]  /*ccc0*/  FMUL R190, R190, UR20 ;  /* 0x00000014bebe7c20 */ /* 0x000fe20008400000 */
[----:B------:R-:W-:Y:S01]  /*ccd0*/  F2FP.SATFINITE.E5M2.F32.PACK_AB_MERGE_C R191, RZ, R191, RZ ;  /* 0x000000bfffbf723e */ /* 0x000fe200048060ff */
[----:B------:R-:W-:Y:S01]  /*cce0*/  FMUL R188, R188, UR20 ;  /* 0x00000014bcbc7c20 */ /* 0x000fe20008400000 */
[----:B------:R-:W-:Y:S01]  /*ccf0*/  F2FP.SATFINITE.E5M2.F32.PACK_AB_MERGE_C R189, RZ, R189, RZ ;  /* 0x000000bdffbd723e */ /* 0x000fe200048060ff */
[----:B------:R-:W-:Y:S01]  /*cd00*/  @!P5 STG.E.U8 desc[UR18][R24.64+0x41], R193 ;  /* 0x000041c11800d986 */ /* 0x000fe2000c101112 */
[----:B------:R-:W-:Y:S01]  /*cd10*/  ISETP.LT.OR P5, PT, R35, 0x4a, !P2 ;  /* 0x0000004a2300780c */ /* 0x000fe200057a1670 */
[----:B------:R-:W-:Y:S01]  /*cd20*/  FMUL R187, R187, UR20 ;  /* 0x00000014bbbb7c20 */ /* 0x000fe20008400000 */
[----:B0-----:R-:W-:Y:S01]  /*cd30*/  F2FP.SATFINITE.E5M2.F32.PACK_AB_MERGE_C R29, RZ, R190, RZ ;  /* 0x000000beff1d723e */ /* 0x001fe200048060ff */
[----:B------:R0:W-:Y:S01]  /*cd40*/  @!P4 STG.E.U8 desc[UR18][R26.64+0x40], R33 ;  /* 0x000040211a00c986 */ /* 0x0001e2000c101112 */
[C---:B------:R-:W-:Y:S01]  /*cd50*/  ISETP.LT.OR P4, PT, R35.reuse, 0x49, !P2 ;  /* 0x000000492300780c */ /* 0x040fe20005781670 */
[----:B------:R-:W-:Y:S01]  /*cd60*/  FMUL R186, R186, UR20 ;  /* 0x00000014baba7c20 */ /* 0x000fe20008400000 */
[----:B-1----:R-:W-:Y:S01]  /*cd70*/  F2FP.SATFINITE.E5M2.F32.PACK_AB_MERGE_C R31, RZ, R188, RZ ;  /* 0x000000bcff1f723e */ /* 0x002fe200048060ff */
[----:B------:R-:W-:Y:S01]  /*cd80*/  @!P6 STG.E.U8 desc[UR18][R26.64+0x41], R191 ;  /* 0x000041bf1a00e986 */ /* 0x000fe2000c101112 */
[----:B------:R-:W-:Y:S01]  /*cd90*/  ISETP.LT.OR P6, PT, R35, 0x49, !P1 ;  /* 0x000000492300780c */ /* 0x000fe20004fc1670 */
[----:B------:R-:W-:Y:S01]  /*cda0*/  FMUL R185, R185, UR20 ;  /* 0x00000014b9b97c20 */ /* 0x000fe20008400000 */
[----:B------:R-:W-:Y:S01]  /*cdb0*/  F2FP.SATFINITE.E5M2.F32.PACK_AB_MERGE_C R187, RZ, R187, RZ ;  /* 0x000000bbffbb723e */ /* 0x000fe200048060ff */
[----:B------:R-:W-:Y:S01]  /*cdc0*/  FMUL R183, R183, UR20 ;  /* 0x00000014b7b77c20 */ /* 0x000fe20008400000 */
[----:B------:R-:W-:Y:S01]  /*cdd0*/  FMUL R184, R184, UR20 ;  /* 0x00000014b8b87c20 */ /* 0x000fe20008400000 */
[----:B------:R-:W-:Y:S01]  /*cde0*/  @!P5 STG.E.U8 desc[UR18][R24.64+0x49], R189 ;  /* 0x000049bd1800d986 */ /* 0x000fe2000c101112 */
[C---:B------:R-:W-:Y:S01]  /*cdf0*/  ISETP.LT.OR P5, PT, R35.reuse, 0x4a, !P1 ;  /* 0x0000004a2300780c */ /* 0x040fe20004fa1670 */
[----:B------:R-:W-:Y:S01]  /*ce00*/  FMUL R182, R182, UR20 ;  /* 0x00000014b6b67c20 */ /* 0x000fe20008400000 */
[----:B0-----:R-:W-:Y:S01]  /*ce10*/  F2FP.SATFINITE.E5M2.F32.PACK_AB_MERGE_C R33, RZ, R186, RZ ;  /* 0x000000baff21723e */ /* 0x001fe200048060ff */
[----:B------:R0:W-:Y:S01]  /*ce20*/  @!P4 STG.E.U8 desc[UR18][R24.64+0x48], R29 ;  /* 0x0000481d1800c986 */ /* 0x0001e2000c101112 */
[----:B------:R-:W-:Y:S01]  /*ce30*/  ISETP.LT.OR P4, PT, R35, 0x51, !P2 ;  /* 0x000000512300780c */ /* 0x000fe20005781670 */
[----:B------:R-:W-:Y:S01]  /*ce40*/  FMUL R181, R181, UR20 ;  /* 0x00000014b5b57c20 */ /* 0x000fe20008400000 */
[----:B------:R-:W-:Y:S01]  /*ce50*/  F2FP.SATFINITE.E5M2.F32.PACK_AB_MERGE_C R185, RZ, R185, RZ ;  /* 0x000000b9ffb9723e */ /* 0x000fe200048060ff */
[----:B------:R1:W-:Y:S01]  /*ce60*/  @!P6 STG.E.U8 desc[UR18][R26.64+0x48], R31 ;  /* 0x0000481f1a00e986 */ /* 0x0003e2000c101112 */
[----:B------:R-:W-:Y:S01]  /*ce70*/  ISETP.LT.OR P6, PT, R35, 0x52, !P2 ;  /* 0x000000522300780c */ /* 0x000fe200057c1670 */
        /* <DEDUP_REMOVED lines=17> */
[----:B------:R-:W-:Y:S01]  /*cf90*/  F2FP.SATFINITE.E5M2.F32.PACK_AB_MERGE_C R177, RZ, R177, RZ ;  /* 0x000000b1ffb1723e */ /* 0x000fe200048060ff */
        /* <DEDUP_REMOVED lines=13> */
[----:B------:R-:W-:Y:S01]  /*d070*/  FMUL R170, R170, UR20 ;  /* 0x00000014aaaa7c20 */ /* 0x000fe20008400000 */
        /* <DEDUP_REMOVED lines=19> */
[C---:B------:R-:W-:Y:S01]  /*d1b0*/  ISETP.LT.OR P4, PT, R35.reuse, 0x69, !P2 ;  /* 0x000000692300780c */ /* 0x040fe20005781670 */
        /* <DEDUP_REMOVED lines=69> */
[----:B------:R-:W-:Y:S01]  /*d610*/  ISETP.LT.OR P4, PT, R35, 0x81, !P1 ;  /* 0x000000812300780c */ /* 0x000fe20004f81670 */
[----:B------:R-:W-:Y:S01]  /*d620*/  FMUL R13, R13, UR20 ;  /* 0x000000140d0d7c20 */ /* 0x000fe20008400000 */
[----:B-1----:R-:W-:Y:S01]  /*d630*/  F2FP.SATFINITE.E5M2.F32.PACK_AB_MERGE_C R31, RZ, R158, RZ ;  /* 0x0000009eff1f723e */ /* 0x002fe200048060ff */
[----:B------:R-:W-:Y:S01]  /*d640*/  @!P6 STG.E.U8 desc[UR18][R24.64+0x81], R161 ;  /* 0x000081a11800e986 */ /* 0x000fe2000c101112 */
        /* <DEDUP_REMOVED lines=35> */
[----:B-----5:R-:W-:Y:S01]  /*d880*/  FMUL R0, R0, UR20 ;  /* 0x0000001400007c20 */ /* 0x020fe20008400000 */
[----:B0-----:R-:W-:Y:S01]  /*d890*/  F2FP.SATFINITE.E5M2.F32.PACK_AB_MERGE_C R33, RZ, R22, RZ ;  /* 0x00000016ff21723e */ /* 0x001fe200048060ff */
[----:B------:R0:W-:Y:S01]  /*d8a0*/  @!P4 STG.E.U8 desc[UR18][R24.64+0x90], R29 ;  /* 0x0000901d1800c986 */ /* 0x0001e2000c101112 */
[C---:B------:R-:W-:Y:S01]  /*d8b0*/  ISETP.LT.OR P4, PT, R35.reuse, 0x99, !P2 ;  /* 0x000000992300780c */ /* 0x040fe20005781670 */
[----:B------:R-:W-:Y:S01]  /*d8c0*/  FMUL R2, R2, UR20 ;  /* 0x0000001402027c20 */ /* 0x000fe20008400000 */
[----:B------:R-:W-:Y:S01]  /*d8d0*/  F2FP.SATFINITE.E5M2.F32.PACK_AB_MERGE_C R5, RZ, R5, RZ ;  /* 0x00000005ff05723e */ /* 0x000fe200048060ff */
[----:B------:R-:W-:Y:S01]  /*d8e0*/  @!P6 STG.E.U8 desc[UR18][R26.64+0x90], R31 ;  /* 0x0000901f1a00e986 */ /* 0x000fe2000c101112 */
[----:B------:R-:W-:-:S05]  /*d8f0*/  ISETP.LT.OR P6, PT, R35, 0x9a, !P2 ;  /* 0x0000009a2300780c */ /* 0x000fca00057c1670 */
[----:B------:R1:W-:Y:S01]  /*d900*/  @!P5 STG.E.U8 desc[UR18][R26.64+0x91], R23 ;  /* 0x000091171a00d986 */ /* 0x0003e2000c101112 */
[C---:B------:R-:W-:Y:S02]  /*d910*/  ISETP.LT.OR P5, PT, R35.reuse, 0x9a, !P1 ;  /* 0x0000009a2300780c */ /* 0x040fe40004fa1670 */
[----:B0-----:R-:W-:Y:S01]  /*d920*/  F2FP.SATFINITE.E5M2.F32.PACK_AB_MERGE_C R29, RZ, R20, RZ ;  /* 0x00000014ff1d723e */ /* 0x001fe200048060ff */
[----:B------:R-:W-:Y:S01]  /*d930*/  @!P4 STG.E.U8 desc[UR18][R24.64+0x98], R33 ;  /* 0x000098211800c986 */ /* 0x000fe2000c101112 */
[----:B------:R-:W-:-:S03]  /*d940*/  ISETP.LT.OR P4, PT, R35, 0x99, !P1 ;  /* 0x000000992300780c */ /* 0x000fc60004f81670 */
[----:B------:R0:W-:Y:S01]  /*d950*/  @!P6 STG.E.U8 desc[UR18][R24.64+0x99], R21 ;  /* 0x000099151800e986 */ /* 0x0001e2000c101112 */
[----:B------:R-:W-:Y:S02]  /*d960*/  ISETP.LT.OR P6, PT, R35, 0xa1, !P2 ;  /* 0x000000a12300780c */ /* 0x000fe400057c1670 */
[----:B-1----:R-:W-:-:S03]  /*d970*/  F2FP.SATFINITE.E5M2.F32.PACK_AB_MERGE_C R23, RZ, R18, RZ ;  /* 0x00000012ff17723e */ /* 0x002fc600048060ff */
[----:B------:R1:W-:Y:S01]  /*d980*/  @!P5 STG.E.U8 desc[UR18][R26.64+0x99], R19 ;  /* 0x000099131a00d986 */ /* 0x0003e2000c101112 */
[----:B------:R-:W-:-:S03]  /*d990*/  ISETP.LT.OR P5, PT, R35, 0xa2, !P2 ;  /* 0x000000a22300780c */ /* 0x000fc600057a1670 */
[----:B------:R-:W-:Y:S01]  /*d9a0*/  @!P4 STG.E.U8 desc[UR18][R26.64+0x98], R29 ;  /* 0x0000981d1a00c986 */ /* 0x000fe2000c101112 */
[C---:B------:R-:W-:Y:S02]  /*d9b0*/  ISETP.LT.OR P4, PT, R35.reuse, 0xa1, !P1 ;  /* 0x000000a12300780c */ /* 0x040fe40004f81670 */
[----:B0-----:R-:W-:Y:S01]  /*d9c0*/  F2FP.SATFINITE.E5M2.F32.PACK_AB_MERGE_C R21, RZ, R16, RZ ;  /* 0x00000010ff15723e */ /* 0x001fe200048060ff */
[----:B------:R-:W-:Y:S01]  /*d9d0*/  @!P6 STG.E.U8 desc[UR18][R24.64+0xa0], R23 ;  /* 0x0000a0171800e986 */ /* 0x000fe2000c101112 */
[----:B------:R-:W-:Y:S02]  /*d9e0*/  ISETP.LT.OR P6, PT, R35, 0xa2, !P1 ;  /* 0x000000a22300780c */ /* 0x000fe40004fc1670 */
[----:B-1----:R-:W-:-:S03]  /*d9f0*/  F2FP.SATFINITE.E5M2.F32.PACK_AB_MERGE_C R19, RZ, R14, RZ ;  /* 0x0000000eff13723e */ /* 0x002fc600048060ff */
[----:B------:R0:W-:Y:S01]  /*da00*/  @!P5 STG.E.U8 desc[UR18][R24.64+0xa1], R17 ;  /* 0x0000a1111800d986 */ /* 0x0001e2000c101112 */
[----:B------:R-:W-:-:S03]  /*da10*/  ISETP.LT.OR P5, PT, R35, 0xaa, !P2 ;  /* 0x000000aa2300780c */ /* 0x000fc600057a1670 */
[----:B------:R-:W-:Y:S01]  /*da20*/  @!P4 STG.E.U8 desc[UR18][R26.64+0xa0], R21 ;  /* 0x0000a0151a00c986 */ /* 0x000fe2000c101112 */
[----:B------:R-:W-:-:S03]  /*da30*/  ISETP.LT.OR P4, PT, R35, 0xa9, !P2 ;  /* 0x000000a92300780c */ /* 0x000fc60005781670 */
[----:B------:R1:W-:Y:S01]  /*da40*/  @!P6 STG.E.U8 desc[UR18][R26.64+0xa1], R15 ;  /* 0x0000a10f1a00e986 */ /* 0x0003e2000c101112 */
[----:B------:R-:W-:Y:S02]  /*da50*/  ISETP.LT.OR P6, PT, R35, 0xa9, !P1 ;  /* 0x000000a92300780c */ /* 0x000fe40004fc1670 */
[----:B0-----:R-:W-:-:S03]  /*da60*/  F2FP.SATFINITE.E5M2.F32.PACK_AB_MERGE_C R17, RZ, R12, RZ ;  /* 0x0000000cff11723e */ /* 0x001fc600048060ff */
[----:B------:R0:W-:Y:S01]  /*da70*/  @!P5 STG.E.U8 desc[UR18][R24.64+0xa9], R13 ;  /* 0x0000a90d1800d986 */ /* 0x0001e2000c101112 */
[----:B------:R-:W-:-:S03]  /*da80*/  ISETP.LT.OR P5, PT, R35, 0xaa, !P1 ;  /* 0x000000aa2300780c */ /* 0x000fc60004fa1670 */
[----:B------:R-:W-:Y:S01]  /*da90*/  @!P4 STG.E.U8 desc[UR18][R24.64+0xa8], R19 ;  /* 0x0000a8131800c986 */ /* 0x000fe2000c101112 */
[C---:B------:R-:W-:Y:S02]  /*daa0*/  ISETP.LT.OR P4, PT, R35.reuse, 0xb1, !P2 ;  /* 0x000000b12300780c */ /* 0x040fe40005781670 */
[----:B-1----:R-:W-:Y:S01]  /*dab0*/  F2FP.SATFINITE.E5M2.F32.PACK_AB_MERGE_C R15, RZ, R10, RZ ;  /* 0x0000000aff0f723e */ /* 0x002fe200048060ff */
[----:B------:R-:W-:Y:S01]  /*dac0*/  @!P6 STG.E.U8 desc[UR18][R26.64+0xa8], R17 ;  /* 0x0000a8111a00e986 */ /* 0x000fe2000c101112 */
[----:B------:R-:W-:Y:S02]  /*dad0*/  ISETP.LT.OR P6, PT, R35, 0xb2, !P2 ;  /* 0x000000b22300780c */ /* 0x000fe400057c1670 */
[----:B0-----:R-:W-:-:S03]  /*dae0*/  F2FP.SATFINITE.E5M2.F32.PACK_AB_MERGE_C R13, RZ, R8, RZ ;  /* 0x00000008ff0d723e */ /* 0x001fc600048060ff */
        /* <DEDUP_REMOVED lines=9> */
[----:B------:R4:W-:Y:S01]  /*db80*/  @!P4 STG.E.U8 desc[UR18][R26.64+0xb0], R13 ;  /* 0x0000b00d1a00c986 */ /* 0x0009e2000c101112 */
[C---:B------:R-:W-:Y:S02]  /*db90*/  ISETP.LT.OR P4, PT, R35.reuse, 0xb9, !P1 ;  /* 0x000000b92300780c */ /* 0x040fe40004f81670 */
[----:B-1----:R-:W-:Y:S01]  /*dba0*/  F2FP.SATFINITE.E5M2.F32.PACK_AB_MERGE_C R9, RZ, R4, RZ ;  /* 0x00000004ff09723e */ /* 0x002fe200048060ff */
[----:B------:R1:W-:Y:S01]  /*dbb0*/  @!P6 STG.E.U8 desc[UR18][R24.64+0xb8], R11 ;  /* 0x0000b80b1800e986 */ /* 0x0003e2000c101112 */
[----:B------:R-:W-:Y:S02]  /*dbc0*/  ISETP.LT.OR P6, PT, R35, 0xba, !P1 ;  /* 0x000000ba2300780c */ /* 0x000fe40004fc1670 */
[----:B0-----:R-:W-:Y:S01]  /*dbd0*/  F2FP.SATFINITE.E5M2.F32.PACK_AB_MERGE_C R7, RZ, R2, RZ ;  /* 0x00000002ff07723e */ /* 0x001fe200048060ff */
[----:B--2---:R-:W-:Y:S02]  /*dbe0*/  FMUL R2, R225, UR20 ;  /* 0x00000014e1027c20 */ /* 0x004fe40008400000 */
[----:B------:R0:W-:Y:S01]  /*dbf0*/  @!P5 STG.E.U8 desc[UR18][R24.64+0xb9], R5 ;  /* 0x0000b9051800d986 */ /* 0x0001e2000c101112 */
[----:B------:R-:W-:-:S02]  /*dc00*/  ISETP.LT.OR P5, PT, R35, 0xc2, !P2 ;  /* 0x000000c22300780c */ /* 0x000fc400057a1670 */
[----:B----4-:R-:W-:Y:S01]  /*dc10*/  F2FP.SATFINITE.E5M2.F32.PACK_AB_MERGE_C R13, RZ, R3, RZ ;  /* 0x00000003ff0d723e */ /* 0x010fe200048060ff */
[----:B------:R-:W-:Y:S01]  /*dc20*/  FMUL R3, R222, UR20 ;  /* 0x00000014de037c20 */ /* 0x000fe20008400000 */
[----:B------:R2:W-:Y:S01]  /*dc30*/  @!P4 STG.E.U8 desc[UR18][R26.64+0xb8], R9 ;  /* 0x0000b8091a00c986 */ /* 0x0005e2000c101112 */
[----:B-1----:R-:W-:Y:S01]  /*dc40*/  F2FP.SATFINITE.E5M2.F32.PACK_AB_MERGE_C R11, RZ, R0, RZ ;  /* 0x00000000ff0b723e */ /* 0x002fe200048060ff */
[----:B---3--:R-:W-:Y:S01]  /*dc50*/  FMUL R0, R221, UR20 ;  /* 0x00000014dd007c20 */ /* 0x008fe20008400000 */
[----:B------:R-:W-:Y:S01]  /*dc60*/  ISETP.LT.OR P4, PT, R35, 0xc1, !P2 ;  /* 0x000000c12300780c */ /* 0x000fe20005781670 */
[----:B------:R-:W3:Y:S04]  /*dc70*/  LDL.LU R222, [R1+0x1c] ;  /* 0x00001c0001de7983 */ /* 0x000ee80000300800 */
[----:B------:R-:W4:Y:S01]  /*dc80*/  LDL.LU R220, [R1+0x20] ;  /* 0x0000200001dc7983 */ /* 0x000f220000300800 */
[----:B0-----:R-:W-:-:S03]  /*dc90*/  F2FP.SATFINITE.E5M2.F32.PACK_AB_MERGE_C R5, RZ, R3, RZ ;  /* 0x00000003ff05723e */ /* 0x001fc600048060ff */
[----:B------:R-:W4:Y:S01]  /*dca0*/  LDL.LU R225, [R1+0x24] ;  /* 0x0000240001e17983 */ /* 0x000f220000300800 */
[----:B------:R-:W-:Y:S01]  /*dcb0*/  FMUL R3, R224, UR20 ;  /* 0x00000014e0037c20 */ /* 0x000fe20008400000 */
[----:B--2---:R-:W-:Y:S01]  /*dcc0*/  F2FP.SATFINITE.E5M2.F32.PACK_AB_MERGE_C R9, RZ, R0, RZ ;  /* 0x00000000ff09723e */ /* 0x004fe200048060ff */
[----:B------:R-:W-:Y:S01]  /*dcd0*/  FMUL R0, R226, UR20 ;  /* 0x00000014e2007c20 */ /* 0x000fe20008400000 */
[----:B------:R0:W-:Y:S01]  /*dce0*/  @!P6 STG.E.U8 desc[UR18][R26.64+0xb9], R13 ;  /* 0x0000b90d1a00e986 */ /* 0x0001e2000c101112 */
[----:B------:R-:W-:-:S03]  /*dcf0*/  ISETP.LT.OR P6, PT, R35, 0xc1, !P1 ;  /* 0x000000c12300780c */ /* 0x000fc60004fc1670 */
[----:B------:R-:W2:Y:S04]  /*dd00*/  LDL.LU R224, [R1+0x28] ;  /* 0x0000280001e07983 */ /* 0x000ea80000300800 */
[----:B------:R-:W2:Y:S01]  /*dd10*/  LDL.LU R226, [R1+0x2c] ;  /* 0x00002c0001e27983 */ /* 0x000ea20000300800 */
[----:B0-----:R-:W-:Y:S01]  /*dd20*/  F2FP.SATFINITE.E5M2.F32.PACK_AB_MERGE_C R13, RZ, R2, RZ ;  /* 0x00000002ff0d723e */ /* 0x001fe200048060ff */
[----:B------:R-:W-:Y:S02]  /*dd30*/  FMUL R2, R227, UR20 ;  /* 0x00000014e3027c20 */ /* 0x000fe40008400000 */
[----:B------:R-:W2:Y:S04]  /*dd40*/  LDL.LU R227, [R1+0x30] ;  /* 0x0000300001e37983 */ /* 0x000ea80000300800 */
[----:B------:R-:W-:Y:S01]  /*dd50*/  @!P5 STG.E.U8 desc[UR18][R24.64+0xc1], R11 ;  /* 0x0000c10b1800d986 */ /* 0x000fe2000c101112 */
[----:B------:R-:W-:-:S03]  /*dd60*/  ISETP.LT.OR P5, PT, R35, 0xc2, !P1 ;  /* 0x000000c22300780c */ /* 0x000fc60004fa1670 */
[----:B------:R0:W-:Y:S01]  /*dd70*/  @!P4 STG.E.U8 desc[UR18][R24.64+0xc0], R7 ;  /* 0x0000c0071800c986 */ /* 0x0001e2000c101112 */
[----:B------:R-:W-:-:S03]  /*dd80*/  ISETP.LT.OR P4, PT, R35, 0xc9, !P2 ;  /* 0x000000c92300780c */ /* 0x000fc60005781670 */
[----:B------:R1:W-:Y:S01]  /*dd90*/  @!P6 STG.E.U8 desc[UR18][R26.64+0xc0], R5 ;  /* 0x0000c0051a00e986 */ /* 0x0003e2000c101112 */
[----:B------:R-:W-:-:S03]  /*dda0*/  ISETP.LT.OR P6, PT, R35, 0xca, !P2 ;  /* 0x000000ca2300780c */ /* 0x000fc600057c1670 */
[----:B------:R-:W2:Y:S04]  /*ddb0*/  LDL.LU R221, [R1+0x34] ;  /* 0x0000340001dd7983 */ /* 0x000ea80000300800 */
[----:B------:R1:W-:Y:S01]  /*ddc0*/  @!P5 STG.E.U8 desc[UR18][R26.64+0xc1], R9 ;  /* 0x0000c1091a00d986 */ /* 0x0003e2000c101112 */
[----:B0-----:R-:W-:Y:S01]  /*ddd0*/  F2FP.SATFINITE.E5M2.F32.PACK_AB_MERGE_C R7, RZ, R3, RZ ;  /* 0x00000003ff07723e */ /* 0x001fe200048060ff */
[----:B------:R-:W-:Y:S02]  /*dde0*/  FMUL R3, R223, UR20 ;  /* 0x00000014df037c20 */ /* 0x000fe40008400000 */
[----:B------:R-:W-:Y:S01]  /*ddf0*/  @!P4 STG.E.U8 desc[UR18][R24.64+0xc8], R13 ;  /* 0x0000c80d1800c986 */ /* 0x000fe2000c101112 */
[----:B------:R-:W-:-:S03]  /*de00*/  ISETP.LT.OR P4, PT, R35, 0xc9, !P1 ;  /* 0x000000c92300780c */ /* 0x000fc60004f81670 */
[----:B------:R-:W2:Y:S01]  /*de10*/  LDL.LU R223, [R1+0x38] ;  /* 0x0000380001df7983 */ /* 0x000ea20000300800 */
[----:B-1----:R-:W-:Y:S02]  /*de20*/  F2FP.SATFINITE.E5M2.F32.PACK_AB_MERGE_C R5, RZ, R0, RZ ;  /* 0x00000000ff05723e */ /* 0x002fe400048060ff */
[----:B------:R-:W-:Y:S02]  /*de30*/  F2FP.SATFINITE.E5M2.F32.PACK_AB_MERGE_C R11, RZ, R2, RZ ;  /* 0x00000002ff0b723e */ /* 0x000fe400048060ff */
[----:B------:R-:W-:Y:S01]  /*de40*/  F2FP.SATFINITE.E5M2.F32.PACK_AB_MERGE_C R9, RZ, R3, RZ ;  /* 0x00000003ff09723e */ /* 0x000fe200048060ff */
[----:B------:R0:W-:Y:S04]  /*de50*/  @!P6 STG.E.U8 desc[UR18][R24.64+0xc9], R7 ;  /* 0x0000c9071800e986 */ /* 0x0001e8000c101112 */
[----:B------:R1:W-:Y:S01]  /*de60*/  @!P4 STG.E.U8 desc[UR18][R26.64+0xc8], R5 ;  /* 0x0000c8051a00c986 */ /* 0x0003e2000c101112 */
[----:B---3--:R-:W-:-:S03]  /*de70*/  FMUL R0, R222, UR20 ;  /* 0x00000014de007c20 */ /* 0x008fc60008400000 */
[----:B------:R-:W3:Y:S01]  /*de80*/  LDL.LU R222, [R1+0x3c] ;  /* 0x00003c0001de7983 */ /* 0x000ee20000300800 */
[----:B----4-:R-:W-:Y:S01]  /*de90*/  FMUL R2, R220, UR20 ;  /* 0x00000014dc027c20 */ /* 0x010fe20008400000 */
[----:B0-----:R-:W-:Y:S01]  /*dea0*/  F2FP.SATFINITE.E5M2.F32.PACK_AB_MERGE_C R7, RZ, R0, RZ ;  /* 0x00000000ff07723e */ /* 0x001fe200048060ff */
[----:B------:R-:W-:Y:S02]  /*deb0*/  FMUL R3, R225, UR20 ;  /* 0x00000014e1037c20 */ /* 0x000fe40008400000 */
[----:B------:R-:W4:Y:S01]  /*dec0*/  LDL.LU R225, [R1+0x40] ;  /* 0x0000400001e17983 */ /* 0x000f220000300800 */
[----:B------:R-:W-:Y:S02]  /*ded0*/  F2FP.SATFINITE.E5M2.F32.PACK_AB_MERGE_C R13, RZ, R2, RZ ;  /* 0x00000002ff0d723e */ /* 0x000fe400048060ff */
[----:B-1----:R-:W-:Y:S01]  /*dee0*/  F2FP.SATFINITE.E5M2.F32.PACK_AB_MERGE_C R5, RZ, R3, RZ ;  /* 0x00000003ff05723e */ /* 0x002fe200048060ff */
[----:B--2---:R-:W-:Y:S02]  /*def0*/  FMUL R0, R224, UR20 ;  /* 0x00000014e0007c20 */ /* 0x004fe40008400000 */
[----:B------:R-:W2:Y:S01]  /*df00*/  LDL.LU R224, [R1+0x44] ;  /* 0x0000440001e07983 */ /* 0x000ea20000300800 */
[----:B------:R-:W-:-:S03]  /*df10*/  FMUL R2, R226, UR20 ;  /* 0x00000014e2027c20 */ /* 0x000fc60008400000 */
[----:B------:R-:W2:Y:S01]  /*df20*/  LDL.LU R226, [R1+0x48] ;  /* 0x0000480001e27983 */ /* 0x000ea20000300800 */
[----:B------:R-:W-:-:S03]  /*df30*/  FMUL R3, R227, UR20 ;  /* 0x00000014e3037c20 */ /* 0x000fc60008400000 */
[----:B------:R-:W2:Y:S01]  /*df40*/  LDL.LU R227, [R1+0x4c] ;  /* 0x00004c0001e37983 */ /* 0x000ea20000300800 */
[C---:B------:R-:W-:Y:S02]  /*df50*/  ISETP.LT.OR P5, PT, R35.reuse, 0xca, !P1 ;  /* 0x000000ca2300780c */ /* 0x040fe40004fa1670 */
[C---:B------:R-:W-:Y:S01]  /*df60*/  ISETP.LT.OR P6, PT, R35.reuse, 0xd1, !P2 ;  /* 0x000000d12300780c */ /* 0x040fe200057c1670 */
[----:B------:R-:W2:Y:S01]  /*df70*/  LDL.LU R219, [R1+0x50] ;  /* 0x0000500001db7983 */ /* 0x000ea20000300800 */
[----:B------:R-:W-:-:S03]  /*df80*/  ISETP.LT.OR P4, PT, R35, 0xd1, !P1 ;  /* 0x000000d12300780c */ /* 0x000fc60004f81670 */
[----:B------:R-:W2:Y:S04]  /*df90*/  LDL.LU R218, [R1+0x54] ;  /* 0x0000540001da7983 */ /* 0x000ea80000300800 */
[----:B------:R-:W2:Y:S04]  /*dfa0*/  LDL.LU R220, [R1+0x58] ;  /* 0x0000580001dc7983 */ /* 0x000ea80000300800 */
[----:B------:R0:W-:Y:S01]  /*dfb0*/  @!P5 STG.E.U8 desc[UR18][R26.64+0xc9], R11 ;  /* 0x0000c90b1a00d986 */ /* 0x0001e2000c101112 */
[----:B------:R-:W-:-:S03]  /*dfc0*/  ISETP.LT.OR P5, PT, R35, 0xd2, !P2 ;  /* 0x000000d22300780c */ /* 0x000fc600057a1670 */
[----:B------:R1:W-:Y:S01]  /*dfd0*/  @!P6 STG.E.U8 desc[UR18][R24.64+0xd0], R9 ;  /* 0x0000d0091800e986 */ /* 0x0003e2000c101112 */
[----:B------:R-:W-:Y:S02]  /*dfe0*/  ISETP.LT.OR P6, PT, R35, 0xd2, !P1 ;  /* 0x000000d22300780c */ /* 0x000fe40004fc1670 */
[----:B0-----:R-:W-:-:S07]  /*dff0*/  F2FP.SATFINITE.E5M2.F32.PACK_AB_MERGE_C R11, RZ, R2, RZ ;  /* 0x00000002ff0b723e */ /* 0x001fce00048060ff */
[----:B------:R0:W-:Y:S01]  /*e000*/  @!P5 STG.E.U8 desc[UR18][R24.64+0xd1], R7 ;  /* 0x0000d1071800d986 */ /* 0x0001e2000c101112 */
[C---:B------:R-:W-:Y:S02]  /*e010*/  ISETP.LT.OR P5, PT, R35.reuse, 0xda, !P2 ;  /* 0x000000da2300780c */ /* 0x040fe400057a1670 */
[----:B-1----:R-:W-:Y:S01]  /*e020*/  F2FP.SATFINITE.E5M2.F32.PACK_AB_MERGE_C R9, RZ, R0, RZ ;  /* 0x00000000ff09723e */ /* 0x002fe200048060ff */
[----:B------:R-:W-:Y:S01]  /*e030*/  @!P4 STG.E.U8 desc[UR18][R26.64+0xd0], R13 ;  /* 0x0000d00d1a00c986 */ /* 0x000fe2000c101112 */
[----:B------:R-:W-:Y:S01]  /*e040*/  ISETP.LT.OR P4, PT, R35, 0xd9, !P2 ;  /* 0x000000d92300780c */ /* 0x000fe20005781670 */
[----:B------:R-:W-:Y:S01]  /*e050*/  FMUL R0, R221, UR20 ;  /* 0x00000014dd007c20 */ /* 0x000fe20008400000 */
[----:B------:R-:W-:Y:S01]  /*e060*/  FMUL R2, R223, UR20 ;  /* 0x00000014df027c20 */ /* 0x000fe20008400000 */
[----:B------:R1:W-:Y:S01]  /*e070*/  @!P6 STG.E.U8 desc[UR18][R26.64+0xd1], R5 ;  /* 0x0000d1051a00e986 */ /* 0x0003e2000c101112 */
[----:B------:R-:W-:-:S03]  /*e080*/  ISETP.LT.OR P6, PT, R35, 0xd9, !P1 ;  /* 0x000000d92300780c */ /* 0x000fc60004fc1670 */
[----:B------:R-:W2:Y:S04]  /*e090*/  LDL.LU R221, [R1+0x5c] ;  /* 0x00005c0001dd7983 */ /* 0x000ea80000300800 */
[----:B------:R-:W2:Y:S01]  /*e0a0*/  LDL.LU R223, [R1+0x60] ;  /* 0x0000600001df7983 */ /* 0x000ea20000300800 */
[----:B0-----:R-:W-:Y:S02]  /*e0b0*/  F2FP.SATFINITE.E5M2.F32.PACK_AB_MERGE_C R7, RZ, R3, RZ ;  /* 0x00000003ff07723e */ /* 0x001fe400048060ff */
[----:B-1----:R-:W-:Y:S01]  /*e0c0*/  F2FP.SATFINITE.E5M2.F32.PACK_AB_MERGE_C R5, RZ, R0, RZ ;  /* 0x00000000ff05723e */ /* 0x002fe200048060ff */
[----:B------:R0:W-:Y:S01]  /*e0d0*/  @!P4 STG.E.U8 desc[UR18][R24.64+0xd8], R9 ;  /* 0x0000d8091800c986 */ /* 0x0001e2000c101112 */
[----:B------:R-:W-:-:S03]  /*e0e0*/  F2FP.SATFINITE.E5M2.F32.PACK_AB_MERGE_C R13, RZ, R2, RZ ;  /* 0x00000002ff0d723e */ /* 0x000fc600048060ff */
[----:B------:R-:W-:Y:S04]  /*e0f0*/  @!P5 STG.E.U8 desc[UR18][R24.64+0xd9], R11 ;  /* 0x0000d90b1800d986 */ /* 0x000fe8000c101112 */
[----:B------:R1:W-:Y:S01]  /*e100*/  @!P6 STG.E.U8 desc[UR18][R26.64+0xd8], R7 ;  /* 0x0000d8071a00e986 */ /* 0x0003e2000c101112 */
[----:B---3--:R-:W-:-:S03]  /*e110*/  FMUL R3, R222, UR20 ;  /* 0x00000014de037c20 */ /* 0x008fc60008400000 */
[----:B------:R-:W3:Y:S01]  /*e120*/  LDL.LU R222, [R1+0x64] ;  /* 0x0000640001de7983 */ /* 0x000ee20000300800 */
[----:B----4-:R-:W-:Y:S01]  /*e130*/  FMUL R0, R225, UR20 ;  /* 0x00000014e1007c20 */ /* 0x010fe20008400000 */
[----:B0-----:R-:W-:Y:S02]  /*e140*/  F2FP.SATFINITE.E5M2.F32.PACK_AB_MERGE_C R9, RZ, R3, RZ ;  /* 0x00000003ff09723e */ /* 0x001fe400048060ff */
[----:B------:R-:W4:Y:S02]  /*e150*/  LDL.LU R225, [R1+0x68] ;  /* 0x0000680001e17983 */ /* 0x000f240000300800 */
        /* <DEDUP_REMOVED lines=8> */
[C---:B------:R-:W-:Y:S02]  /*e1e0*/  ISETP.LT.OR P4, PT, R35.reuse, 0xe1, !P2 ;  /* 0x000000e12300780c */ /* 0x040fe40005781670 */
[----:B------:R-:W-:-:S09]  /*e1f0*/  ISETP.LT.OR P6, PT, R35, 0xe2, !P2 ;  /* 0x000000e22300780c */ /* 0x000fd200057c1670 */
[----:B------:R0:W-:Y:S01]  /*e200*/  @!P5 STG.E.U8 desc[UR18][R26.64+0xd9], R5 ;  /* 0x0000d9051a00d986 */ /* 0x0001e2000c101112 */
[----:B------:R-:W-:-:S03]  /*e210*/  ISETP.LT.OR P5, PT, R35, 0xe2, !P1 ;  /* 0x000000e22300780c */ /* 0x000fc60004fa1670 */
[----:B------:R-:W-:Y:S01]  /*e220*/  @!P4 STG.E.U8 desc[UR18][R24.64+0xe0], R13 ;  /* 0x0000e00d1800c986 */ /* 0x000fe2000c101112 */
[----:B------:R-:W-:-:S03]  /*e230*/  ISETP.LT.OR P4, PT, R35, 0xe1, !P1 ;  /* 0x000000e12300780c */ /* 0x000fc60004f81670 */
[----:B------:R1:W-:Y:S01]  /*e240*/  @!P6 STG.E.U8 desc[UR18][R24.64+0xe1], R9 ;  /* 0x0000e1091800e986 */ /* 0x0003e2000c101112 */
[----:B------:R-:W-:Y:S02]  /*e250*/  ISETP.LT.OR P6, PT, R35, 0xe9, !P2 ;  /* 0x000000e92300780c */ /* 0x000fe400057c1670 */
[----:B------:R-:W-:Y:S02]  /*e260*/  F2FP.SATFINITE.E5M2.F32.PACK_AB_MERGE_C R11, RZ, R2, RZ ;  /* 0x00000002ff0b723e */ /* 0x000fe400048060ff */
[----:B0-----:R-:W-:-:S03]  /*e270*/  F2FP.SATFINITE.E5M2.F32.PACK_AB_MERGE_C R5, RZ, R3, RZ ;  /* 0x00000003ff05723e */ /* 0x001fc600048060ff */
[----:B------:R-:W-:Y:S01]  /*e280*/  @!P5 STG.E.U8 desc[UR18][R26.64+0xe1], R11 ;  /* 0x0000e10b1a00d986 */ /* 0x000fe2000c101112 */
[----:B------:R-:W-:-:S03]  /*e290*/  ISETP.LT.OR P5, PT, R35, 0xea, !P2 ;  /* 0x000000ea2300780c */ /* 0x000fc600057a1670 */
[----:B------:R0:W-:Y:S01]  /*e2a0*/  @!P4 STG.E.U8 desc[UR18][R26.64+0xe0], R7 ;  /* 0x0000e0071a00c986 */ /* 0x0001e2000c101112 */
[----:B------:R-:W-:-:S03]  /*e2b0*/  ISETP.LT.OR P4, PT, R35, 0xe9, !P1 ;  /* 0x000000e92300780c */ /* 0x000fc60004f81670 */
[----:B------:R0:W-:Y:S01]  /*e2c0*/  @!P6 STG.E.U8 desc[UR18][R24.64+0xe8], R5 ;  /* 0x0000e8051800e986 */ /* 0x0001e2000c101112 */
[----:B------:R-:W-:Y:S01]  /*e2d0*/  ISETP.LT.OR P6, PT, R35, 0xea, !P1 ;  /* 0x000000ea2300780c */ /* 0x000fe20004fc1670 */
[----:B------:R-:W-:Y:S01]  /*e2e0*/  FMUL R2, R219, UR20 ;  /* 0x00000014db027c20 */ /* 0x000fe20008400000 */
[----:B------:R-:W-:Y:S01]  /*e2f0*/  FMUL R3, R218, UR20 ;  /* 0x00000014da037c20 */ /* 0x000fe20008400000 */
[----:B-1----:R-:W-:-:S03]  /*e300*/  F2FP.SATFINITE.E5M2.F32.PACK_AB_MERGE_C R9, RZ, R0, RZ ;  /* 0x00000000ff09723e */ /* 0x002fc600048060ff */
[----:B------:R-:W-:Y:S02]  /*e310*/  F2FP.SATFINITE.E5M2.F32.PACK_AB_MERGE_C R13, RZ, R2, RZ ;  /* 0x00000002ff0d723e */ /* 0x000fe400048060ff */
[----:B0-----:R-:W-:Y:S01]  /*e320*/  F2FP.SATFINITE.E5M2.F32.PACK_AB_MERGE_C R7, RZ, R3, RZ ;  /* 0x00000003ff07723e */ /* 0x001fe200048060ff */
[----:B------:R0:W-:Y:S01]  /*e330*/  @!P5 STG.E.U8 desc[UR18][R24.64+0xe9], R9 ;  /* 0x0000e9091800d986 */ /* 0x0001e2000c101112 */
[----:B------:R-:W-:-:S03]  /*e340*/  ISETP.LT.OR P5, PT, R35, 0xf2, !P2 ;  /* 0x000000f22300780c */ /* 0x000fc600057a1670 */
[----:B------:R-:W-:Y:S01]  /*e350*/  @!P4 STG.E.U8 desc[UR18][R26.64+0xe8], R13 ;  /* 0x0000e80d1a00c986 */ /* 0x000fe2000c101112 */
[----:B------:R-:W-:-:S03]  /*e360*/  ISETP.LT.OR P4, PT, R35, 0xf1, !P2 ;  /* 0x000000f12300780c */ /* 0x000fc60005781670 */
[----:B------:R1:W-:Y:S01]  /*e370*/  @!P6 STG.E.U8 desc[UR18][R26.64+0xe9], R7 ;  /* 0x0000e9071a00e986 */ /* 0x0003e2000c101112 */
[----:B------:R-:W-:Y:S01]  /*e380*/  ISETP.LT.OR P6, PT, R35, 0xf1, !P1 ;  /* 0x000000f12300780c */ /* 0x000fe20004fc1670 */
[----:B------:R-:W-:Y:S01]  /*e390*/  FMUL R0, R220, UR20 ;  /* 0x00000014dc007c20 */ /* 0x000fe20008400000 */
[----:B------:R-:W-:Y:S01]  /*e3a0*/  FMUL R2, R221, UR20 ;  /* 0x00000014dd027c20 */ /* 0x000fe20008400000 */
[----:B------:R-:W-:-:S03]  /*e3b0*/  FMUL R3, R223, UR20 ;  /* 0x00000014df037c20 */ /* 0x000fc60008400000 */
[----:B------:R-:W-:Y:S02]  /*e3c0*/  F2FP.SATFINITE.E5M2.F32.PACK_AB_MERGE_C R5, RZ, R0, RZ ;  /* 0x00000000ff05723e */ /* 0x000fe400048060ff */
[----:B------:R-:W-:Y:S02]  /*e3d0*/  F2FP.SATFINITE.E5M2.F32.PACK_AB_MERGE_C R11, RZ, R2, RZ ;  /* 0x00000002ff0b723e */ /* 0x000fe400048060ff */
[----:B0-----:R-:W-:Y:S01]  /*e3e0*/  F2FP.SATFINITE.E5M2.F32.PACK_AB_MERGE_C R9, RZ, R3, RZ ;  /* 0x00000003ff09723e */ /* 0x001fe200048060ff */
[----:B------:R-:W-:Y:S01]  /*e3f0*/  @!P4 STG.E.U8 desc[UR18][R24.64+0xf0], R5 ;  /* 0x0000f0051800c986 */ /* 0x000fe2000c101112 */
[----:B------:R-:W-:-:S03]  /*e400*/  ISETP.LT.OR P4, PT, R35, 0xf2, !P1 ;  /* 0x000000f22300780c */ /* 0x000fc60004f81670 */
[----:B------:R0:W-:Y:S01]  /*e410*/  @!P5 STG.E.U8 desc[UR18][R24.64+0xf1], R11 ;  /* 0x0000f10b1800d986 */ /* 0x0001e2000c101112 */
[C---:B------:R-:W-:Y:S02]  /*e420*/  ISETP.LT.OR P5, PT, R35.reuse, 0xf9, !P2 ;  /* 0x000000f92300780c */ /* 0x040fe400057a1670 */
[C---:B------:R-:W-:Y:S01]  /*e430*/  ISETP.LT.OR P2, PT, R35.reuse, 0xfa, !P2 ;  /* 0x000000fa2300780c */ /* 0x040fe20005741670 */
[----:B------:R0:W-:Y:S01]  /*e440*/  @!P6 STG.E.U8 desc[UR18][R26.64+0xf0], R9 ;  /* 0x0000f0091a00e986 */ /* 0x0001e2000c101112 */
[C---:B------:R-:W-:Y:S02]  /*e450*/  ISETP.LT.OR P6, PT, R35.reuse, 0xf9, !P1 ;  /* 0x000000f92300780c */ /* 0x040fe40004fc1670 */
[----:B------:R-:W-:Y:S01]  /*e460*/  ISETP.LT.OR P1, PT, R35, 0xfa, !P1 ;  /* 0x000000fa2300780c */ /* 0x000fe20004f21670 */
[----:B---3--:R-:W-:Y:S01]  /*e470*/  FMUL R0, R222, UR20 ;  /* 0x00000014de007c20 */ /* 0x008fe20008400000 */
[----:B----4-:R-:W-:-:S04]  /*e480*/  FMUL R2, R225, UR20 ;  /* 0x00000014e1027c20 */ /* 0x010fc80008400000 */
[----:B-1----:R-:W-:Y:S01]  /*e490*/  F2FP.SATFINITE.E5M2.F32.PACK_AB_MERGE_C R7, RZ, R0, RZ ;  /* 0x00000000ff07723e */ /* 0x002fe200048060ff */
[----:B--2---:R-:W-:Y:S01]  /*e4a0*/  FMUL R3, R224, UR20 ;  /* 0x00000014e0037c20 */ /* 0x004fe20008400000 */
[----:B------:R-:W-:Y:S01]  /*e4b0*/  FMUL R4, R226, UR20 ;  /* 0x00000014e2047c20 */ /* 0x000fe20008400000 */
[----:B0-----:R-:W-:-:S03]  /*e4c0*/  F2FP.SATFINITE.E5M2.F32.PACK_AB_MERGE_C R11, RZ, R2, RZ ;  /* 0x00000002ff0b723e */ /* 0x001fc600048060ff */
[----:B------:R-:W-:Y:S01]  /*e4d0*/  F2FP.SATFINITE.E5M2.F32.PACK_AB_MERGE_C R3, RZ, R3, RZ ;  /* 0x00000003ff03723e */ /* 0x000fe200048060ff */
[----:B------:R-:W-:Y:S01]  /*e4e0*/  FMUL R5, R227, UR20 ;  /* 0x00000014e3057c20 */ /* 0x000fe20008400000 */
[----:B------:R-:W-:Y:S01]  /*e4f0*/  F2FP.SATFINITE.E5M2.F32.PACK_AB_MERGE_C R9, RZ, R4, RZ ;  /* 0x00000004ff09723e */ /* 0x000fe200048060ff */
[----:B------:R0:W-:Y:S03]  /*e500*/  @!P4 STG.E.U8 desc[UR18][R26.64+0xf1], R7 ;  /* 0x0000f1071a00c986 */ /* 0x0001e6000c101112 */
[----:B------:R-:W-:Y:S01]  /*e510*/  F2FP.SATFINITE.E5M2.F32.PACK_AB_MERGE_C R5, RZ, R5, RZ ;  /* 0x00000005ff05723e */ /* 0x000fe200048060ff */
[----:B------:R0:W-:Y:S04]  /*e520*/  @!P5 STG.E.U8 desc[UR18][R24.64+0xf8], R11 ;  /* 0x0000f80b1800d986 */ /* 0x0001e8000c101112 */
[----:B------:R0:W-:Y:S04]  /*e530*/  @!P2 STG.E.U8 desc[UR18][R24.64+0xf9], R3 ;  /* 0x0000f9031800a986 */ /* 0x0001e8000c101112 */
[----:B------:R0:W-:Y:S04]  /*e540*/  @!P6 STG.E.U8 desc[UR18][R26.64+0xf8], R9 ;  /* 0x0000f8091a00e986 */ /* 0x0001e8000c101112 */
[----:B------:R0:W-:Y:S02]  /*e550*/  @!P1 STG.E.U8 desc[UR18][R26.64+0xf9], R5 ;  /* 0x0000f9051a009986 */ /* 0x0001e4000c101112 */
.L_x_296:
[----:B------:R-:W-:Y:S05]  /*e560*/  BSYNC B0 ;  /* 0x0000000000007941 */ /* 0x000fea0003800000 */
.L_x_38:
[----:B0-----:R-:W2:Y:S04]  /*e570*/  LDL.LU R3, [R1+0x7c] ;  /* 0x00007c0001037983 */ /* 0x001ea80000300800 */
[----:B-----5:R-:W2:Y:S01]  /*e580*/  LDL.LU R2, [R1+0x80] ;  /* 0x0000800001027983 */ /* 0x020ea20000300800 */
[----:B------:R-:W-:Y:S01]  /*e590*/  ULDC UR6, c[0x0][0xc] ;  /* 0x0000030000067ab9 */ /* 0x000fe20000000800 */
[----:B------:R-:W-:Y:S01]  /*e5a0*/  ULDC UR7, c[0x0][0x10] ;  /* 0x0000040000077ab9 */ /* 0x000fe20000000800 */
[----:B------:R-:W2:Y:S01]  /*e5b0*/  LDC R5, c[0x0][0x14] ;  /* 0x00000500ff057b82 */ /* 0x000ea20000000800 */
[----:B------:R-:W-:Y:S01]  /*e5c0*/  UIMAD.WIDE.U32 UR6, UR6, UR7, URZ ;  /* 0x00000007060672a5 */ /* 0x000fe2000f8e003f */
[----:B------:R-:W-:Y:S01]  /*e5d0*/  PRMT R0, RZ, 0x7610, R0 ;  /* 0x00007610ff007816 */ /* 0x000fe20000000000 */
[----:B------:R-:W-:-:S04]  /*e5e0*/  UMOV UR23, 0xffffffff ;  /* 0xffffffff00177882 */ /* 0x000fc80000000000 */
[----:B--2---:R-:W-:-:S04]  /*e5f0*/  IMAD.WIDE.U32 R2, R5, UR6, R2 ;  /* 0x0000000605027c25 */ /* 0x004fc8000f8e0002 */
[----:B------:R-:W-:Y:S01]  /*e600*/  IMAD R5, R5, UR7, RZ ;  /* 0x0000000705057c24 */ /* 0x000fe2000f8e02ff */
[----:B------:R-:W-:Y:S01]  /*e610*/  ULDC.64 UR6, c[0x0][0x650] ;  /* 0x0001940000067ab9 */ /* 0x000fe20000000a00 */
[----:B------:R-:W-:Y:S01]  /*e620*/  IMAD.MOV.U32 R19, RZ, RZ, R2 ;  /* 0x000000ffff137224 */ /* 0x000fe200078e0002 */
[----:B------:R-:W-:Y:S01]  /*e630*/  ISETP.GE.U32.AND P1, PT, R2, UR6, PT ;  /* 0x0000000602007c0c */ /* 0x000fe2000bf26070 */
[----:B------:R-:W-:Y:S02]  /*e640*/  IMAD.IADD R22, R3, 0x1, R5 ;  /* 0x0000000103167824 */ /* 0x000fe400078e0205 */
[----:B------:R-:W-:-:S03]  /*e650*/  IMAD.MOV.U32 R2, RZ, RZ, -0x1 ;  /* 0xffffffffff027424 */ /* 0x000fc600078e00ff */
[----:B------:R0:W-:Y:S01]  /*e660*/  STL [R1+0x7c], R22 ;  /* 0x00007c1601007387 */ /* 0x0001e20000100800 */
[----:B------:R-:W-:-:S03]  /*e670*/  ISETP.GE.U32.AND.EX P1, PT, R22, UR7, PT, P1 ;  /* 0x0000000716007c0c */ /* 0x000fc6000bf26110 */
[----:B------:R0:W-:Y:S04]  /*e680*/  STL [R1+0x80], R19 ;  /* 0x0000801301007387 */ /* 0x0001e80000100800 */
[----:B------:R0:W-:Y:S06]  /*e690*/  STL [R1+0x84], R2 ;  /* 0x0000840201007387 */ /* 0x0001ec0000100800 */
[----:B------:R-:W-:Y:S05]  /*e6a0*/  @P1 BRA `(.L_x_297) ;  /* 0x00000004006c1947 */ /* 0x000fea0003800000 */
[----:B------:R-:W2:Y:S01]  /*e6b0*/  S2R R14, SR_CTAID.X ;  /* 0x00000000000e7919 */ /* 0x000ea20000002500 */
[----:B------:R-:W5:Y:S01]  /*e6c0*/  LDC.64 R8, c[0x0][0x628] ;  /* 0x00018a00ff087b82 */ /* 0x000f620000000a00 */
[----:B------:R-:W-:Y:S01]  /*e6d0*/  ULDC UR6, c[0x0][0x150] ;  /* 0x0000540000067ab9 */ /* 0x000fe20000000800 */
[----:B------:R-:W-:Y:S01]  /*e6e0*/  IMAD.MOV.U32 R6, RZ, RZ, R19 ;  /* 0x000000ffff067224 */ /* 0x000fe200078e0013 */
[----:B------:R-:W0:Y:S01]  /*e6f0*/  S2R R16, SR_CTAID.Y ;  /* 0x0000000000107919 */ /* 0x000e220000002600 */
[----:B------:R-:W-:-:S04]  /*e700*/  IMAD.MOV.U32 R7, RZ, RZ, R22 ;  /* 0x000000ffff077224 */ /* 0x000fc800078e0016 */
[----:B------:R-:W0:Y:S08]  /*e710*/  LDC R17, c[0x0][0x144] ;  /* 0x00005100ff117b82 */ /* 0x000e300000000800 */
[----:B------:R-:W0:Y:S08]  /*e720*/  LDC R10, c[0x0][0x630] ;  /* 0x00018c00ff0a7b82 */ /* 0x000e300000000800 */
[----:B------:R-:W0:Y:S01]  /*e730*/  LDC.64 R12, c[0x0][0x620] ;  /* 0x00018800ff0c7b82 */ /* 0x000e220000000a00 */
[----:B-----5:R-:W-:-:S04]  /*e740*/  ISETP.NE.U32.AND P1, PT, R8, RZ, PT ;  /* 0x000000ff0800720c */ /* 0x020fc80003f25070 */
[----:B------:R-:W-:Y:S02]  /*e750*/  ISETP.NE.AND.EX P1, PT, R9, RZ, PT, P1 ;  /* 0x000000ff0900720c */ /* 0x000fe40003f25310 */
[----:B--2---:R-:W-:-:S05]  /*e760*/  I2FP.F32.U32 R0, R14 ;  /* 0x0000000e00007245 */ /* 0x004fca0000201000 */
[----:B------:R-:W-:-:S04]  /*e770*/  FMUL R0, R0, UR6 ;  /* 0x0000000600007c20 */ /* 0x000fc80008400000 */
[----:B------:R2:W0:Y:S02]  /*e780*/  F2I.U32.TRUNC.NTZ R15, R0 ;  /* 0x00000000000f7305 */ /* 0x000424000020f000 */
[----:B------:R-:W-:Y:S05]  /*e790*/  @!P1 BRA `(.L_x_298) ;  /* 0x0000000000289947 */ /* 0x000fea0003800000 */
[----:B--2---:R-:W2:Y:S02]  /*e7a0*/  LDC R0, c[0x0][0x634] ;  /* 0x00018d00ff007b82 */ /* 0x004ea40000000800 */
[----:B--2---:R-:W-:-:S05]  /*e7b0*/  IADD3 R7, P1, R19, R0, RZ ;  /* 0x0000000013077210 */ /* 0x004fca0007f3e0ff */
[----:B------:R-:W-:-:S04]  /*e7c0*/  IMAD.X R11, RZ, RZ, R22, P1 ;  /* 0x000000ffff0b7224 */ /* 0x000fc800008e0616 */
[----:B0-----:R-:W-:-:S04]  /*e7d0*/  IMAD.WIDE.U32 R2, R11, R8, RZ ;  /* 0x000000080b027225 */ /* 0x001fc800078e00ff */
[----:B------:R-:W-:-:S04]  /*e7e0*/  IMAD.WIDE.U32 R4, P1, R7, R9, R2 ;  /* 0x0000000907047225 */ /* 0x000fc80007820002 */
[----:B------:R-:W-:-:S04]  /*e7f0*/  IMAD.WIDE.U32 R2, R7, R8, RZ ;  /* 0x0000000807027225 */ /* 0x000fc800078e00ff */
[----:B------:R-:W-:Y:S01]  /*e800*/  IMAD.X R7, RZ, RZ, RZ, P1 ;  /* 0x000000ffff077224 */ /* 0x000fe200008e06ff */
[----:B------:R-:W-:Y:S01]  /*e810*/  IADD3 RZ, P1, R3, R4, RZ ;  /* 0x0000000403ff7210 */ /* 0x000fe20007f3e0ff */
[----:B------:R-:W-:-:S04]  /*e820*/  IMAD.MOV.U32 R6, RZ, RZ, R5 ;  /* 0x000000ffff067224 */ /* 0x000fc800078e0005 */
[----:B------:R-:W-:-:S08]  /*e830*/  IMAD.WIDE.U32.X R6, R11, R9, R6, P1 ;  /* 0x000000090b067225 */ /* 0x000fd000008e0406 */
.L_x_298:
[-CC-:B01----:R-:W-:Y:S01]  /*e840*/  SHF.R.U64 R24, R6, R10.reuse, R7.reuse ;  /* 0x0000000a06187219 */ /* 0x183fe20000001207 */
[----:B------:R-:W0:Y:S01]  /*e850*/  LDC.64 R20, c[0x0][0x640] ;  /* 0x00019000ff147b82 */ /* 0x000e220000000a00 */
[----:B--2---:R-:W-:Y:S01]  /*e860*/  SHF.R.U32.HI R0, RZ, R10, R7 ;  /* 0x0000000aff007219 */ /* 0x004fe20000011607 */
[----:B------:R-:W-:Y:S01]  /*e870*/  IMAD.MOV.U32 R2, RZ, RZ, R19 ;  /* 0x000000ffff027224 */ /* 0x000fe200078e0013 */
[----:B------:R-:W-:Y:S01]  /*e880*/  IADD3 R5, P1, RZ, -R24, RZ ;  /* 0x80000018ff057210 */ /* 0x000fe20007f3e0ff */
[----:B------:R-:W-:Y:S01]  /*e890*/  IMAD.MOV R15, RZ, RZ, -R15 ;  /* 0x000000ffff0f7224 */ /* 0x000fe200078e0a0f */
[----:B------:R-:W-:Y:S01]  /*e8a0*/  ULDC UR6, c[0x0][0x154] ;  /* 0x0000550000067ab9 */ /* 0x000fe20000000800 */
[----:B------:R-:W-:Y:S02]  /*e8b0*/  IMAD.MOV.U32 R7, RZ, RZ, 0x1 ;  /* 0x00000001ff077424 */ /* 0x000fe400078e00ff */
[----:B------:R-:W1:Y:S01]  /*e8c0*/  LDC R4, c[0x0][0x618] ;  /* 0x00018600ff047b82 */ /* 0x000e620000000800 */
[----:B------:R-:W-:-:S02]  /*e8d0*/  IMAD.X R3, RZ, RZ, ~R0, P1 ;  /* 0x000000ffff037224 */ /* 0x000fc400008e0e00 */
[----:B------:R-:W-:Y:S02]  /*e8e0*/  IMAD R15, R17, R15, R14 ;  /* 0x0000000f110f7224 */ /* 0x000fe400078e020e */
[-C--:B------:R-:W-:Y:S02]  /*e8f0*/  IMAD R0, R3, R12.reuse, RZ ;  /* 0x0000000c03007224 */ /* 0x080fe400078e02ff */
[----:B------:R-:W-:Y:S01]  /*e900*/  IMAD.MOV.U32 R3, RZ, RZ, R22 ;  /* 0x000000ffff037224 */ /* 0x000fe200078e0016 */
[----:B------:R-:W2:Y:S01]  /*e910*/  LDC R6, c[0x0][0x608] ;  /* 0x00018200ff067b82 */ /* 0x000ea20000000800 */
[----:B------:R-:W-:-:S04]  /*e920*/  IMAD.WIDE.U32 R2, R5, R12, R2 ;  /* 0x0000000c05027225 */ /* 0x000fc800078e0002 */
[----:B------:R-:W-:-:S03]  /*e930*/  IMAD R5, R5, R13, R0 ;  /* 0x0000000d05057224 */ /* 0x000fc600078e0200 */
[----:B------:R-:W5:Y:S01]  /*e940*/  LDC R18, c[0x0][0x658] ;  /* 0x00019600ff127b82 */ /* 0x000f620000000800 */
[----:B------:R-:W-:Y:S01]  /*e950*/  I2FP.F32.U32 R0, R16 ;  /* 0x0000001000007245 */ /* 0x000fe20000201000 */
[----:B------:R-:W-:Y:S01]  /*e960*/  IMAD.IADD R3, R3, 0x1, R5 ;  /* 0x0000000103037824 */ /* 0x000fe200078e0205 */
[----:B0-----:R-:W-:Y:S01]  /*e970*/  ISETP.NE.U32.AND P1, PT, R20, RZ, PT ;  /* 0x000000ff1400720c */ /* 0x001fe20003f25070 */
[----:B------:R-:W-:Y:S02]  /*e980*/  IMAD.MOV.U32 R5, RZ, RZ, -0x1 ;  /* 0xffffffffff057424 */ /* 0x000fe400078e00ff */
[----:B------:R-:W-:Y:S02]  /*e990*/  FMUL R0, R0, UR6 ;  /* 0x0000000600007c20 */ /* 0x000fe40008400000 */
[----:B------:R-:W0:Y:S01]  /*e9a0*/  LDC R13, c[0x0][0x148] ;  /* 0x00005200ff0d7b82 */ /* 0x000e220000000800 */
[----:B-1----:R-:W-:Y:S01]  /*e9b0*/  SHF.R.U64 R10, R2, R4, R3 ;  /* 0x00000004020a7219 */ /* 0x002fe20000001203 */
[----:B------:R1:W0:Y:S01]  /*e9c0*/  F2I.U32.TRUNC.NTZ R12, R0 ;  /* 0x00000000000c7305 */ /* 0x000222000020f000 */
[----:B------:R-:W-:-:S02]  /*e9d0*/  ISETP.NE.AND.EX P1, PT, R21, RZ, PT, P1 ;  /* 0x000000ff1500720c */ /* 0x000fc40003f25310 */
[----:B------:R-:W-:-:S03]  /*e9e0*/  SHF.R.U32.HI R3, RZ, R4, R3 ;  /* 0x00000004ff037219 */ /* 0x000fc60000011603 */
[----:B------:R-:W0:Y:S01]  /*e9f0*/  LDC R14, c[0x0][0x600] ;  /* 0x00018000ff0e7b82 */ /* 0x000e220000000800 */
[-CC-:B--2---:R-:W-:Y:S02]  /*ea00*/  SHF.R.U64 R8, R10, R6.reuse, R3.reuse ;  /* 0x000000060a087219 */ /* 0x184fe40000001203 */
[----:B------:R-:W-:-:S05]  /*ea10*/  SHF.R.U32.HI R3, RZ, R6, R3 ;  /* 0x00000006ff037219 */ /* 0x000fca0000011603 */
[----:B------:R-:W2:Y:S01]  /*ea20*/  LDC R19, c[0x0][0x648] ;  /* 0x00019200ff137b82 */ /* 0x000ea20000000800 */
[-CC-:B-----5:R-:W-:Y:S02]  /*ea30*/  SHF.R.U64 R11, R8, R18.reuse, R3.reuse ;  /* 0x00000012080b7219 */ /* 0x1a0fe40000001203 */
[-C--:B------:R-:W-:Y:S02]  /*ea40*/  SHF.L.U32 R5, R5, R18.reuse, RZ ;  /* 0x0000001205057219 */ /* 0x080fe400000006ff */
[-C--:B------:R-:W-:Y:S01]  /*ea50*/  SHF.R.U32.HI R3, RZ, R18.reuse, R3 ;  /* 0x00000012ff037219 */ /* 0x080fe20000011603 */
[----:B------:R-:W-:Y:S01]  /*ea60*/  IMAD.MOV.U32 R2, RZ, RZ, R11 ;  /* 0x000000ffff027224 */ /* 0x000fe200078e000b */
[----:B------:R-:W-:Y:S01]  /*ea70*/  SHF.L.U32 R34, R7, R18, RZ ;  /* 0x0000001207227219 */ /* 0x000fe200000006ff */
[----:B------:R-:W0:Y:S01]  /*ea80*/  LDC R22, c[0x0][0x638] ;  /* 0x00018e00ff167b82 */ /* 0x000e220000000800 */
[----:B------:R-:W-:-:S07]  /*ea90*/  LOP3.LUT R17, RZ, R5, RZ, 0x33, !PT ;  /* 0x00000005ff117212 */ /* 0x000fce00078e33ff */
[----:B------:R-:W0:Y:S01]  /*eaa0*/  LDC R23, c[0x0][0x610] ;  /* 0x00018400ff177b82 */ /* 0x000e220000000800 */
[----:B-1----:R-:W-:Y:S05]  /*eab0*/  @!P1 BRA `(.L_x_299) ;  /* 0x0000000000289947 */ /* 0x002fea0003800000 */
[----:B------:R-:W1:Y:S02]  /*eac0*/  LDC R0, c[0x0][0x64c] ;  /* 0x00019300ff007b82 */ /* 0x000e640000000800 */
[----:B-1----:R-:W-:-:S05]  /*ead0*/  IADD3 R7, P1, R11, R0, RZ ;  /* 0x000000000b077210 */ /* 0x002fca0007f3e0ff */
        /* <DEDUP_REMOVED lines=8> */
.L_x_299:
[----:B--2---:R-:W-:Y:S01]  /*eb60*/  SHF.R.U64 R0, R2, R19, R3 ;  /* 0x0000001302007219 */ /* 0x004fe20000001203 */
[----:B0-----:R-:W-:Y:S01]  /*eb70*/  VIADD R3, R14, 0xffffffff ;  /* 0xffffffff0e037836 */ /* 0x001fe20000000000 */
[----:B------:R-:W-:Y:S01]  /*eb80*/  LOP3.LUT R5, R8, R17, RZ, 0xc0, !PT ;  /* 0x0000001108057212 */ /* 0x000fe200078ec0ff */
[----:B------:R-:W-:Y:S01]  /*eb90*/  IMAD.MOV R12, RZ, RZ, -R12 ;  /* 0x000000ffff0c7224 */ /* 0x000fe200078e0a0c */
[----:B------:R-:W-:Y:S01]  /*eba0*/  R2UR UR23, R24 ;  /* 0x00000000181772ca */ /* 0x000fe200000e0000 */
[----:B------:R-:W-:Y:S01]  /*ebb0*/  IMAD.MOV R2, RZ, RZ, -R0 ;  /* 0x000000ffff027224 */ /* 0x000fe200078e0a00 */
[----:B------:R-:W-:Y:S01]  /*ebc0*/  LOP3.LUT R3, R10, R3, RZ, 0xc0, !PT ;  /* 0x000000030a037212 */ /* 0x000fe200078ec0ff */
[----:B------:R-:W-:Y:S02]  /*ebd0*/  IMAD R34, R34, R0, R5 ;  /* 0x0000000022227224 */ /* 0x000fe400078e0205 */
[----:B------:R-:W-:Y:S02]  /*ebe0*/  @P3 IMAD R15, R13, R12, R16 ;  /* 0x0000000c0d0f3224 */ /* 0x000fe400078e0210 */
[----:B------:R-:W-:-:S02]  /*ebf0*/  IMAD R0, R2, R22, R11 ;  /* 0x0000001602007224 */ /* 0x000fc400078e020b */
[----:B------:R-:W-:Y:S02]  /*ec00*/  IMAD R34, R34, R23, R15 ;  /* 0x0000001722227224 */ /* 0x000fe400078e020f */
[----:B------:R-:W-:Y:S02]  /*ec10*/  IMAD R3, R0, R14, R3 ;  /* 0x0000000e00037224 */ /* 0x000fe400078e0203 */
[----:B------:R-:W-:-:S03]  /*ec20*/  IMAD.MOV.U32 R0, RZ, RZ, 0x1 ;  /* 0x00000001ff007424 */ /* 0x000fc600078e00ff */
[----:B------:R-:W-:Y:S02]  /*ec30*/  SEL R2, R3, R34, !P3 ;  /* 0x0000002203027207 */ /* 0x000fe40005800000 */
[----:B------:R-:W-:-:S03]  /*ec40*/  SEL R34, R34, R3, !P3 ;  /* 0x0000000322227207 */ /* 0x000fc60005800000 */
[----:B------:R2:W-:Y:S04]  /*ec50*/  STL [R1+0x84], R2 ;  /* 0x0000840201007387 */ /* 0x0005e80000100800 */
.L_x_297:
[----:B------:R0:W-:Y:S01]  /*ec60*/  STL [R1+0x88], R34 ;  /* 0x0000882201007387 */ /* 0x0001e20000100800 */
[----:B------:R-:W-:-:S13]  /*ec70*/  LOP3.LUT P1, RZ, R0, 0xff, RZ, 0xc0, !PT ;  /* 0x000000ff00ff7812 */ /* 0x000fda000782c0ff */
[----:B0-----:R-:W-:Y:S05]  /*ec80*/  @P1 BRA `(.L_x_300) ;  /* 0xffffff2400f01947 */ /* 0x001fea000383ffff */
[----:B------:R-:W-:Y:S05]  /*ec90*/  EXIT ;  /* 0x000000000000794d */ /* 0x000fea0003800000 */
.L_x_8:
[----:B------:R-:W2:Y:S01]  /*eca0*/  LDL R22, [R1+0x80] ;  /* 0x0000800001167983 */ /* 0x000ea20000100800 */
[----:B0-----:R-:W-:-:S03]  /*ecb0*/  ULDC.64 UR4, c[0x0][0x650] ;  /* 0x0001940000047ab9 */ /* 0x001fc60000000a00 */
[----:B-1----:R-:W3:Y:S01]  /*ecc0*/  LDL R23, [R1+0x7c] ;  /* 0x00007c0001177983 */ /* 0x002ee20000100800 */
[----:B------:R-:W-:Y:S01]  /*ecd0*/  PRMT R4, RZ, 0x7610, R4 ;  /* 0x00007610ff047816 */ /* 0x000fe20000000004 */
[----:B------:R-:W-:Y:S02]  /*ece0*/  IMAD.MOV.U32 R5, RZ, RZ, -0x1 ;  /* 0xffffffffff057424 */ /* 0x000fe400078e00ff */
[----:B------:R-:W-:Y:S02]  /*ecf0*/  IMAD.MOV.U32 R7, RZ, RZ, -0x1 ;  /* 0xffffffffff077424 */ /* 0x000fe400078e00ff */
[----:B------:R-:W-:Y:S01]  /*ed00*/  IMAD.MOV.U32 R6, RZ, RZ, -0x1 ;  /* 0xffffffffff067424 */ /* 0x000fe200078e00ff */
[----:B--2---:R-:W-:-:S04]  /*ed10*/  ISETP.GE.U32.AND P0, PT, R22, UR4, PT ;  /* 0x0000000416007c0c */ /* 0x004fc8000bf06070 */
[----:B---3--:R-:W-:-:S13]  /*ed20*/  ISETP.GE.U32.AND.EX P0, PT, R23, UR5, PT, P0 ;  /* 0x0000000517007c0c */ /* 0x008fda000bf06100 */
[----:B------:R-:W-:Y:S05]  /*ed30*/  @P0 BRA `(.L_x_301) ;  /* 0x00000004002c0947 */ /* 0x000fea0003800000 */
[----:B------:R-:W0:Y:S01]  /*ed40*/  LDC.64 R14, c[0x0][0x628] ;  /* 0x00018a00ff0e7b82 */ /* 0x000e220000000a00 */
[----:B------:R-:W-:Y:S02]  /*ed50*/  IMAD.MOV.U32 R8, RZ, RZ, R22 ;  /* 0x000000ffff087224 */ /* 0x000fe400078e0016 */
[----:B------:R-:W-:-:S05]  /*ed60*/  IMAD.MOV.U32 R9, RZ, RZ, R23 ;  /* 0x000000ffff097224 */ /* 0x000fca00078e0017 */
[----:B------:R-:W1:Y:S08]  /*ed70*/  LDC R10, c[0x0][0x630] ;  /* 0x00018c00ff0a7b82 */ /* 0x000e700000000800 */
[----:B------:R-:W2:Y:S01]  /*ed80*/  LDC.64 R16, c[0x0][0x620] ;  /* 0x00018800ff107b82 */ /* 0x000ea20000000a00 */
[----:B0-----:R-:W-:-:S04]  /*ed90*/  ISETP.NE.U32.AND P0, PT, R14, RZ, PT ;  /* 0x000000ff0e00720c */ /* 0x001fc80003f05070 */
[----:B------:R-:W-:-:S13]  /*eda0*/  ISETP.NE.AND.EX P0, PT, R15, RZ, PT, P0 ;  /* 0x000000ff0f00720c */ /* 0x000fda0003f05300 */
[----:B-12---:R-:W-:Y:S05]  /*edb0*/  @!P0 BRA `(.L_x_302) ;  /* 0x0000000000288947 */ /* 0x006fea0003800000 */
        /* <DEDUP_REMOVED lines=10> */
.L_x_302:
[----:B------:R-:W0:Y:S01]  /*ee60*/  LDC.64 R20, c[0x0][0x640] ;  /* 0x00019000ff147b82 */ /* 0x000e220000000a00 */
[-CC-:B------:R-:W-:Y:S02]  /*ee70*/  SHF.R.U64 R14, R8, R10.reuse, R9.reuse ;  /* 0x0000000a080e7219 */ /* 0x180fe40000001209 */
[----:B------:R-:W-:Y:S02]  /*ee80*/  SHF.R.U32.HI R4, RZ, R10, R9 ;  /* 0x0000000aff047219 */ /* 0x000fe40000011609 */
[----:B------:R-:W-:-:S03]  /*ee90*/  IADD3 R7, P0, RZ, -R14, RZ ;  /* 0x8000000eff077210 */ /* 0x000fc60007f1e0ff */
[----:B------:R-:W1:Y:S02]  /*eea0*/  LDC R8, c[0x0][0x618] ;  /* 0x00018600ff087b82 */ /* 0x000e640000000800 */
[----:B------:R-:W-:Y:S02]  /*eeb0*/  IMAD.X R5, RZ, RZ, ~R4, P0 ;  /* 0x000000ffff057224 */ /* 0x000fe400000e0e04 */
[----:B------:R-:W-:Y:S02]  /*eec0*/  IMAD.MOV.U32 R4, RZ, RZ, R22 ;  /* 0x000000ffff047224 */ /* 0x000fe400078e0016 */
[-C--:B------:R-:W-:Y:S02]  /*eed0*/  IMAD R6, R5, R16.reuse, RZ ;  /* 0x0000001005067224 */ /* 0x080fe400078e02ff */
[----:B------:R-:W2:Y:S01]  /*eee0*/  LDC R18, c[0x0][0x608] ;  /* 0x00018200ff127b82 */ /* 0x000ea20000000800 */
[----:B------:R-:W-:Y:S02]  /*eef0*/  IMAD.MOV.U32 R5, RZ, RZ, R23 ;  /* 0x000000ffff057224 */ /* 0x000fe400078e0017 */
[----:B------:R-:W-:-:S05]  /*ef00*/  IMAD.WIDE.U32 R4, R7, R16, R4 ;  /* 0x0000001007047225 */ /* 0x000fca00078e0004 */
[----:B------:R-:W3:Y:S01]  /*ef10*/  LDC R19, c[0x0][0x658] ;  /* 0x00019600ff137b82 */ /* 0x000ee20000000800 */
[----:B------:R-:W-:Y:S01]  /*ef20*/  IMAD R7, R7, R17, R6 ;  /* 0x0000001107077224 */ /* 0x000fe200078e0206 */
[----:B0-----:R-:W-:Y:S01]  /*ef30*/  ISETP.NE.U32.AND P0, PT, R20, RZ, PT ;  /* 0x000000ff1400720c */ /* 0x001fe20003f05070 */
[----:B------:R-:W-:Y:S02]  /*ef40*/  IMAD.MOV.U32 R6, RZ, RZ, -0x1 ;  /* 0xffffffffff067424 */ /* 0x000fe400078e00ff */
[----:B------:R-:W-:Y:S01]  /*ef50*/  IMAD.IADD R5, R5, 0x1, R7 ;  /* 0x0000000105057824 */ /* 0x000fe200078e0207 */
[----:B------:R-:W-:Y:S02]  /*ef60*/  ISETP.NE.AND.EX P0, PT, R21, RZ, PT, P0 ;  /* 0x000000ff1500720c */ /* 0x000fe40003f05300 */
[----:B------:R-:W0:Y:S02]  /*ef70*/  LDC R17, c[0x0][0x600] ;  /* 0x00018000ff117b82 */ /* 0x000e240000000800 */
[----:B-1----:R-:W-:-:S02]  /*ef80*/  SHF.R.U64 R10, R4, R8, R5 ;  /* 0x00000008040a7219 */ /* 0x002fc40000001205 */
[----:B------:R-:W-:-:S04]  /*ef90*/  SHF.R.U32.HI R5, RZ, R8, R5 ;  /* 0x00000008ff057219 */ /* 0x000fc80000011605 */
[----:B------:R-:W1:Y:S01]  /*efa0*/  LDC R22, c[0x0][0x648] ;  /* 0x00019200ff167b82 */ /* 0x000e620000000800 */
[-CC-:B--2---:R-:W-:Y:S02]  /*efb0*/  SHF.R.U64 R15, R10, R18.reuse, R5.reuse ;  /* 0x000000120a0f7219 */ /* 0x184fe40000001205 */
[----:B------:R-:W-:Y:S01]  /*efc0*/  SHF.R.U32.HI R4, RZ, R18, R5 ;  /* 0x00000012ff047219 */ /* 0x000fe20000011605 */
[----:B------:R-:W-:-:S04]  /*efd0*/  IMAD.MOV.U32 R18, RZ, RZ, 0x1 ;  /* 0x00000001ff127424 */ /* 0x000fc800078e00ff */
[----:B------:R-:W2:Y:S01]  /*efe0*/  LDC R23, c[0x0][0x638] ;  /* 0x00018e00ff177b82 */ /* 0x000ea20000000800 */
[-CC-:B---3--:R-:W-:Y:S02]  /*eff0*/  SHF.R.U64 R16, R15, R19.reuse, R4.reuse ;  /* 0x000000130f107219 */ /* 0x188fe40000001204 */
[-C--:B------:R-:W-:Y:S02]  /*f000*/  SHF.L.U32 R6, R6, R19.reuse, RZ ;  /* 0x0000001306067219 */ /* 0x080fe400000006ff */
[----:B------:R-:W-:Y:S01]  /*f010*/  SHF.R.U32.HI R5, RZ, R19, R4 ;  /* 0x00000013ff057219 */ /* 0x000fe20000011604 */
[----:B------:R-:W-:Y:S01]  /*f020*/  IMAD.MOV.U32 R4, RZ, RZ, R16 ;  /* 0x000000ffff047224 */ /* 0x000fe200078e0010 */
[----:B------:R-:W-:Y:S01]  /*f030*/  LOP3.LUT R24, RZ, R6, RZ, 0x33, !PT ;  /* 0x00000006ff187212 */ /* 0x000fe200078e33ff */
[----:B------:R-:W3:Y:S01]  /*f040*/  LDC R25, c[0x0][0x610] ;  /* 0x00018400ff197b82 */ /* 0x000ee20000000800 */
[----:B------:R-:W-:Y:S05]  /*f050*/  @!P0 BRA `(.L_x_303) ;  /* 0x0000000000288947 */ /* 0x000fea0003800000 */
        /* <DEDUP_REMOVED lines=10> */
.L_x_303:
[----:B-1----:R-:W-:Y:S01]  /*f100*/  SHF.R.U64 R4, R4, R22, R5 ;  /* 0x0000001604047219 */ /* 0x002fe20000001205 */
[----:B0-----:R-:W-:Y:S01]  /*f110*/  VIADD R7, R17, 0xffffffff ;  /* 0xffffffff11077836 */ /* 0x001fe20000000000 */
[----:B------:R-:W-:Y:S01]  /*f120*/  SHF.L.U32 R18, R18, R19, RZ ;  /* 0x0000001312127219 */ /* 0x000fe200000006ff */
[----:B------:R-:W-:Y:S01]  /*f130*/  @P3 IMAD R0, R11, R12, R2 ;  /* 0x0000000c0b003224 */ /* 0x000fe200078e0202 */
[----:B------:R-:W-:Y:S01]  /*f140*/  LOP3.LUT R3, R15, R24, RZ, 0xc0, !PT ;  /* 0x000000180f037212 */ /* 0x000fe200078ec0ff */
[----:B------:R-:W-:Y:S01]  /*f150*/  IMAD.MOV R5, RZ, RZ, -R4 ;  /* 0x000000ffff057224 */ /* 0x000fe200078e0a04 */
[----:B------:R-:W-:Y:S01]  /*f160*/  LOP3.LUT R7, R10, R7, RZ, 0xc0, !PT ;  /* 0x000000070a077212 */ /* 0x000fe200078ec0ff */
[----:B------:R-:W-:Y:S02]  /*f170*/  IMAD.MOV.U32 R6, RZ, RZ, R14 ;  /* 0x000000ffff067224 */ /* 0x000fe400078e000e */
[----:B------:R-:W-:Y:S02]  /*f180*/  IMAD R3, R18, R4, R3 ;  /* 0x0000000412037224 */ /* 0x000fe400078e0203 */
[----:B--2---:R-:W-:-:S02]  /*f190*/  IMAD R2, R5, R23, R16 ;  /* 0x0000001705027224 */ /* 0x004fc400078e0210 */
[----:B---3--:R-:W-:Y:S02]  /*f1a0*/  IMAD R0, R3, R25, R0 ;  /* 0x0000001903007224 */ /* 0x008fe400078e0200 */
[----:B------:R-:W-:Y:S02]  /*f1b0*/  IMAD R5, R2, R17, R7 ;  /* 0x0000001102057224 */ /* 0x000fe400078e0207 */
[----:B------:R-:W-:-:S03]  /*f1c0*/  IMAD.MOV.U32 R4, RZ, RZ, 0x1 ;  /* 0x00000001ff047424 */ /* 0x000fc600078e00ff */
[----:B------:R-:W-:Y:S02]  /*f1d0*/  SEL R7, R5, R0, !P3 ;  /* 0x0000000005077207 */ /* 0x000fe40005800000 */
[----:B------:R-:W-:-:S07]  /*f1e0*/  SEL R5, R0, R5, !P3 ;  /* 0x0000000500057207 */ /* 0x000fce0005800000 */
.L_x_301:
[----:B------:R-:W-:-:S08]  /*f1f0*/  NOP ;  /* 0x0000000000007918 */ /* 0x000fd00000000000 */
[----:B------:R-:W0:-:S00]  /*f200*/  USETMAXREG.DEALLOC.CTAPOOL 0x28 ;  /* 0x00000028000079c8 */ /* 0x000e0000080e0500 */
[----:B------:R-:W-:-:S13]  /*f210*/  ISETP.NE.AND P0, PT, RZ, UR8, PT ;  /* 0x00000008ff007c0c */ /* 0x000fda000bf05270 */
[----:B------:R-:W-:Y:S05]  /*f220*/  @P0 EXIT ;  /* 0x000000000000094d */ /* 0x000fea0003800000 */
[----:B0-----:R-:W-:Y:S01]  /*f230*/  LOP3.LUT P0, RZ, R4, 0xff, RZ, 0xc0, !PT ;  /* 0x000000ff04ff7812 */ /* 0x001fe2000780c0ff */
[----:B------:R-:W-:Y:S02]  /*f240*/  IMAD.MOV.U32 R0, RZ, RZ, 0x1 ;  /* 0x00000001ff007424 */ /* 0x000fe400078e00ff */
[----:B------:R-:W-:-:S10]  /*f250*/  IMAD.MOV.U32 R9, RZ, RZ, RZ ;  /* 0x000000ffff097224 */ /* 0x000fd400078e00ff */
[----:B------:R-:W-:Y:S05]  /*f260*/  @!P0 BRA `(.L_x_304) ;  /* 0x0000000c005c8947 */ /* 0x000fea0003800000 */
[----:B------:R-:W0:Y:S01]  /*f270*/  S2UR UR12, SR_CgaCtaId ;  /* 0x00000000000c79c3 */ /* 0x000e220000008800 */
[----:B------:R-:W-:Y:S01]  /*f280*/  ULDC UR4, c[0x0][0x28c] ;  /* 0x0000a30000047ab9 */ /* 0x000fe20000000800 */
[----:B------:R-:W-:Y:S01]  /*f290*/  ULDC UR6, c[0x0][0x658] ;  /* 0x0001960000067ab9 */ /* 0x000fe20000000800 */
[----:B------:R-:W-:Y:S01]  /*f2a0*/  UIADD3 UR10, UR4, 0x1f, URZ ;  /* 0x0000001f040a7890 */ /* 0x000fe2000fffe03f */
[----:B------:R-:W-:Y:S01]  /*f2b0*/  BSSY B0, `(.L_x_304) ;  /* 0x00000d2000007945 */ /* 0x000fe20003800000 */
[----:B------:R-:W-:Y:S01]  /*f2c0*/  UMOV UR7, 0xffffffff ;  /* 0xffffffff00077882 */ /* 0x000fe20000000000 */
[----:B------:R-:W-:Y:S01]  /*f2d0*/  ULDC UR5, c[0x0][0x600] ;  /* 0x0001800000057ab9 */ /* 0x000fe20000000800 */
[----:B------:R-:W-:Y:S01]  /*f2e0*/  UMOV UR9, 0x1 ;  /* 0x0000000100097882 */ /* 0x000fe20000000000 */
[----:B------:R-:W-:Y:S01]  /*f2f0*/  USHF.L.U32 UR7, UR7, UR6, URZ ;  /* 0x0000000607077299 */ /* 0x000fe2000800063f */
[----:B------:R-:W-:Y:S01]  /*f300*/  IMAD.MOV.U32 R11, RZ, RZ, 0x1 ;  /* 0x00000001ff0b7424 */ /* 0x000fe200078e00ff */
[----:B------:R-:W-:Y:S01]  /*f310*/  UIADD3 UR4, UR5, -0x1, URZ ;  /* 0xffffffff05047890 */ /* 0x000fe2000fffe03f */
[----:B------:R-:W-:Y:S01]  /*f320*/  IMAD.MOV.U32 R0, RZ, RZ, 0x1 ;  /* 0x00000001ff007424 */ /* 0x000fe200078e00ff */
[----:B------:R-:W-:Y:S01]  /*f330*/  USHF.R.S32.HI UR11, URZ, 0x1f, UR10 ;  /* 0x0000001f3f0b7899 */ /* 0x000fe2000801140a */
[----:B------:R-:W-:Y:S01]  /*f340*/  IMAD.MOV.U32 R9, RZ, RZ, RZ ;  /* 0x000000ffff097224 */ /* 0x000fe200078e00ff */
[----:B------:R-:W-:Y:S01]  /*f350*/  ULDC UR8, c[0x0][0xc] ;  /* 0x0000030000087ab9 */ /* 0x000fe20000000800 */
[----:B------:R-:W-:-:S02]  /*f360*/  USHF.L.U32 UR5, UR9, UR6, URZ ;  /* 0x0000000609057299 */ /* 0x000fc4000800063f */
[----:B------:R-:W-:Y:S01]  /*f370*/  ULEA.HI UR11, UR11, UR10, URZ, 0x5 ;  /* 0x0000000a0b0b7291 */ /* 0x000fe2000f8f283f */
[----:B------:R-:W-:Y:S01]  /*f380*/  ULDC UR9, c[0x0][0x10] ;  /* 0x0000040000097ab9 */ /* 0x000fe20000000800 */
[----:B------:R-:W-:Y:S02]  /*f390*/  ULOP3.LUT UR6, URZ, UR7, URZ, 0x33, !UPT ;  /* 0x000000073f067292 */ /* 0x000fe4000f8e333f */
[----:B------:R-:W-:Y:S01]  /*f3a0*/  UIMAD.WIDE.U32 UR8, UR8, UR9, URZ ;  /* 0x00000009080872a5 */ /* 0x000fe2000f8e003f */
[----:B------:R-:W-:Y:S01]  /*f3b0*/  ULDC UR7, c[0x0][0x14] ;  /* 0x0000050000077ab9 */ /* 0x000fe20000000800 */
[----:B------:R-:W-:Y:S01]  /*f3c0*/  USHF.R.S32.HI UR20, URZ, 0x5, UR11 ;  /* 0x000000053f147899 */ /* 0x000fe2000801140b */
[----:B0-----:R-:W-:Y:S01]  /*f3d0*/  IMAD.U32 R8, RZ, RZ, UR12 ;  /* 0x0000000cff087e24 */ /* 0x001fe2000f8e00ff */
[----:B------:R-:W-:Y:S02]  /*f3e0*/  UIMAD.WIDE.U32 UR24, UR8, UR7, URZ ;  /* 0x00000007081872a5 */ /* 0x000fe4000f8e003f */
[----:B------:R-:W-:-:S02]  /*f3f0*/  UIMAD UR18, UR9, UR7, URZ ;  /* 0x00000007091272a4 */ /* 0x000fc4000f8e023f */
[----:B------:R-:W-:Y:S02]  /*f400*/  ULOP3.LUT UR23, UR13, 0x2, URZ, 0xfc, !UPT ;  /* 0x000000020d177892 */ /* 0x000fe4000f8efc3f */
[----:B------:R-:W-:Y:S02]  /*f410*/  UIADD3 UR18, UR25, UR18, URZ ;  /* 0x0000001219127290 */ /* 0x000fe4000fffe03f */
[----:B------:R-:W-:Y:S01]  /*f420*/  UIADD3 UR28, UR20, 0x1, URZ ;  /* 0x00000001141c7890 */ /* 0x000fe2000fffe03f */
[----:B------:R-:W-:-:S11]  /*f430*/  ULDC.64 UR26, c[0x0][0x198] ;  /* 0x00006600001a7ab9 */ /* 0x000fd60000000a00 */
.L_x_315:
[----:B------:R-:W-:-:S03]  /*f440*/  UMOV UR7, 0xffffffff ;  /* 0xffffffff00077882 */ /* 0x000fc60000000000 */
[----:B------:R-:W-:Y:S05]  /*f450*/  BRA.DIV UR7, `(.L_x_305) ;  /* 0x0000001607d47947 */ /* 0x000fea000b800000 */
[----:B------:R-:W-:-:S13]  /*f460*/  ELECT P0, URZ, PT ;  /* 0x00000000003f782f */ /* 0x000fda0003800000 */
.L_x_340:
[----:B------:R-:W0:Y:S01]  /*f470*/  LDC R2, c[0x0][0x28c] ;  /* 0x0000a300ff027b82 */ /* 0x000e220000000800 */
[----:B------:R-:W-:Y:S01]  /*f480*/  BSSY B1, `(.L_x_306) ;  /* 0x000003c000017945 */ /* 0x000fe20003800000 */
[----:B0-----:R-:W-:-:S13]  /*f490*/  ISETP.LT.OR P0, PT, R2, 0x1, !P0 ;  /* 0x000000010200780c */ /* 0x001fda0004701670 */
[----:B------:R-:W-:Y:S05]  /*f4a0*/  @P0 BRA `(.L_x_307) ;  /* 0x0000000000e40947 */ /* 0x000fea0003800000 */
[----:B------:R-:W-:Y:S02]  /*f4b0*/  IMAD R5, R5, 0x8, R8 ;  /* 0x0000000805057824 */ /* 0x000fe400078e0208 */
[----:B------:R-:W-:Y:S02]  /*f4c0*/  IMAD.SHL.U32 R7, R7, 0x100, RZ ;  /* 0x0000010007077824 */ /* 0x000fe400078e00ff */
[----:B------:R-:W-:Y:S02]  /*f4d0*/  IMAD.MOV.U32 R14, RZ, RZ, RZ ;  /* 0x000000ffff0e7224 */ /* 0x000fe400078e00ff */
[----:B------:R-:W-:Y:S02]  /*f4e0*/  IMAD.U32 R15, RZ, RZ, UR28 ;  /* 0x0000001cff0f7e24 */ /* 0x000fe4000f8e00ff */
[----:B------:R-:W-:Y:S02]  /*f4f0*/  IMAD.MOV.U32 R2, RZ, RZ, R0 ;  /* 0x000000ffff027224 */ /* 0x000fe400078e0000 */
[----:B------:R-:W-:-:S02]  /*f500*/  IMAD.MOV.U32 R3, RZ, RZ, R9 ;  /* 0x000000ffff037224 */ /* 0x000fc400078e0009 */
[----:B------:R-:W-:-:S07]  /*f510*/  IMAD.SHL.U32 R10, R5, 0x10, RZ ;  /* 0x00000010050a7824 */ /* 0x000fce00078e00ff */
.L_x_310:
[----:B------:R-:W0:Y:S01]  /*f520*/  S2UR UR7, SR_CgaCtaId ;  /* 0x00000000000779c3 */ /* 0x000e220000008800 */
[----:B------:R-:W1:Y:S01]  /*f530*/  S2R R16, SR_TID.X ;  /* 0x0000000000107919 */ /* 0x000e620000002100 */
[----:B------:R-:W-:Y:S02]  /*f540*/  MOV R5, 0x400 ;  /* 0x0000040000057802 */ /* 0x000fe40000000f00 */
[----:B------:R-:W-:Y:S01]  /*f550*/  SHF.L.U32 R4, R2, 0x1f, RZ ;  /* 0x0000001f02047819 */ /* 0x000fe200000006ff */
[----:B0-----:R-:W-:-:S05]  /*f560*/  IMAD.U32 R8, RZ, RZ, UR7 ;  /* 0x00000007ff087e24 */ /* 0x001fca000f8e00ff */
[----:B------:R-:W-:Y:S02]  /*f570*/  LEA R12, R8, R5, 0x18 ;  /* 0x00000005080c7211 */ /* 0x000fe400078ec0ff */
[----:B-1----:R-:W-:-:S03]  /*f580*/  LOP3.LUT P1, RZ, R16, 0x7f, RZ, 0xc0, !PT ;  /* 0x0000007f10ff7812 */ /* 0x002fc6000782c0ff */
[----:B------:R-:W-:-:S04]  /*f590*/  IMAD R13, R3, 0x8, R12 ;  /* 0x00000008030d7824 */ /* 0x000fc800078e020c */
[----:B------:R-:W0:Y:S06]  /*f5a0*/  SYNCS.PHASECHK.TRANS64.TRYWAIT P0, [R13+URZ+0x90], R4 ;  /* 0x000090040d0075a7 */ /* 0x000e2c000800017f */
[----:B------:R-:W1:Y:S01]  /*f5b0*/  @!P1 LDC R5, c[0x0][0x500] ;  /* 0x00014000ff059b82 */ /* 0x000e620000000800 */
[----:B0-----:R-:W-:Y:S05]  /*f5c0*/  @!P0 BRA `(.L_x_308) ;  /* 0x0000001400988947 */ /* 0x001fea0003800000 */
.L_x_341:
[----:B------:R-:W-:Y:S01]  /*f5d0*/  UPRMT UR7, UR23, 0x9910, URZ ;  /* 0x0000991017077896 */ /* 0x000fe2000800003f */
[----:B-1----:R1:W-:Y:S03]  /*f5e0*/  @!P1 SYNCS.ARRIVE.TRANS64 RZ, [R13+URZ], R5 ;  /* 0x000000050dff99a7 */ /* 0x0023e6000800003f */
[----:B------:R-:W-:-:S06]  /*f5f0*/  UISETP.NE.AND UP0, UPT, UR7, 0x2, UPT ;  /* 0x000000020700788c */ /* 0x000fcc000bf05270 */
[----:B------:R-:W-:-:S13]  /*f600*/  PLOP3.LUT P0, PT, PT, PT, UP0, 0x80, 0x0 ;  /* 0x000000000000781c */ /* 0x000fda0003f0f008 */
[----:B-1----:R-:W-:Y:S05]  /*f610*/  @P0 BRA `(.L_x_309) ;  /* 0x0000000000040947 */ /* 0x002fea0003800000 */
[----:B------:R-:W-:Y:S01]  /*f620*/  BPT.TRAP 0x1 ;  /* 0x000000040000795c */ /* 0x000fe20000300000 */
.L_x_309:
[----:B0-----:R-:W-:Y:S01]  /*f630*/  IMAD R4, R3, 0x8, R8 ;  /* 0x0000000803047824 */ /* 0x001fe200078e0208 */
[----:B------:R-:W-:Y:S01]  /*f640*/  R2UR UR9, R13 ;  /* 0x000000000d0972ca */ /* 0x000fe200000e0000 */
[----:B------:R-:W-:Y:S01]  /*f650*/  VIADD R15, R15, 0xffffffff ;  /* 0xffffffff0f0f7836 */ /* 0x000fe20000000000 */
[----:B------:R-:W-:Y:S01]  /*f660*/  UIADD3 UR14, UP0, UR26, 0xf0, URZ ;  /* 0x000000f01a0e7890 */ /* 0x000fe2000ff1e03f */
[--C-:B------:R-:W-:Y:S01]  /*f670*/  IMAD.U32 R4, R4, 0x200, R12.reuse ;  /* 0x0000020004047824 */ /* 0x100fe200078e000c */
[----:B------:R-:W-:Y:S01]  /*f680*/  R2UR UR11, R10 ;  /* 0x000000000a0b72ca */ /* 0x000fe200000e0000 */
[C---:B------:R-:W-:Y:S01]  /*f690*/  IMAD R12, R3.reuse, 0x2000, R12 ;  /* 0x00002000030c7824 */ /* 0x040fe200078e020c */
[----:B------:R-:W-:Y:S01]  /*f6a0*/  R2UR UR10, R14 ;  /* 0x000000000e0a72ca */ /* 0x000fe200000e0000 */
[----:B------:R-:W-:Y:S01]  /*f6b0*/  UIADD3 UR30, UP1, UR26, 0x1f0, URZ ;  /* 0x000001f01a1e7890 */ /* 0x000fe2000ff3e03f */
[----:B------:R-:W-:Y:S01]  /*f6c0*/  R2UR UR7, R4 ;  /* 0x00000000040772ca */ /* 0x000fe200000e0000 */
[----:B------:R-:W-:Y:S01]  /*f6d0*/  UIADD3.X UR15, URZ, UR27, URZ, UP0, !UPT ;  /* 0x0000001b3f0f7290 */ /* 0x000fe200087fe43f */
[----:B------:R-:W-:Y:S01]  /*f6e0*/  R2UR UR8, R12 ;  /* 0x000000000c0872ca */ /* 0x000fe200000e0000 */
[----:B------:R-:W-:Y:S01]  /*f6f0*/  VIADD R3, R3, 0x1 ;  /* 0x0000000103037836 */ /* 0x000fe20000000000 */
[----:B------:R-:W-:Y:S01]  /*f700*/  R2UR UR12, R6 ;  /* 0x00000000060c72ca */ /* 0x000fe200000e0000 */
[----:B------:R-:W-:Y:S01]  /*f710*/  UIADD3.X UR31, URZ, UR27, URZ, UP1, !UPT ;  /* 0x0000001b3f1f7290 */ /* 0x000fe20008ffe43f */
[----:B------:R-:W-:Y:S01]  /*f720*/  R2UR UR21, R7 ;  /* 0x00000000071572ca */ /* 0x000fe200000e0000 */
[----:B------:R-:W-:Y:S01]  /*f730*/  UMOV UR22, 0xff0000 ;  /* 0x00ff000000167882 */ /* 0x000fe20000000000 */
[----:B------:R-:W-:Y:S01]  /*f740*/  ISETP.GT.AND P1, PT, R15, 0x1, PT ;  /* 0x000000010f00780c */ /* 0x000fe20003f24270 */
[----:B------:R-:W-:Y:S01]  /*f750*/  UMOV UR16, 0x0 ;  /* 0x0000000000107882 */ /* 0x000fe20000000000 */
[----:B------:R-:W-:Y:S01]  /*f760*/  UMOV UR17, 0x10000000 ;  /* 0x1000000000117882 */ /* 0x000fe20000000000 */
[----:B------:R-:W-:Y:S01]  /*f770*/  ISETP.NE.AND P0, PT, R3, 0x12, PT ;  /* 0x000000120300780c */ /* 0x000fe20003f05270 */
[----:B------:R-:W-:Y:S01]  /*f780*/  VIADD R14, R14, 0x20 ;  /* 0x000000200e0e7836 */ /* 0x000fe20000000000 */
[----:B------:R-:W-:-:S02]  /*f790*/  UIADD3 UR7, UR7, 0x200, URZ ;  /* 0x0000020007077890 */ /* 0x000fc4000fffe03f */
[----:B------:R-:W-:Y:S01]  /*f7a0*/  UIADD3 UR19, UR8, 0x12200, URZ ;  /* 0x0001220008137890 */ /* 0x000fe2000fffe03f */
[----:B------:R-:W-:Y:S02]  /*f7b0*/  SEL R5, RZ, 0x1, P0 ;  /* 0x00000001ff057807 */ /* 0x000fe40000000000 */
[----:B------:R-:W-:Y:S02]  /*f7c0*/  SEL R3, R3, RZ, P0 ;  /* 0x000000ff03037207 */ /* 0x000fe40000000000 */
[----:B------:R-:W-:Y:S01]  /*f7d0*/  UMOV UR8, UR7 ;  /* 0x0000000700087c82 */ /* 0x000fe20008000000 */
[----:B------:R-:W-:Y:S01]  /*f7e0*/  LOP3.LUT R2, R2, R5, RZ, 0x3c, !PT ;  /* 0x0000000502027212 */ /* 0x000fe200078e3cff */
[----:B------:R0:W-:Y:S02]  /*f7f0*/  UTMALDG.3D.MULTICAST [UR8], [UR14], UR22, desc[UR16] ;  /* 0x000010080e0073b4 */ /* 0x0001e40008011816 */
[----:B0-----:R-:W-:Y:S01]  /*f800*/  UMOV UR8, UR19 ;  /* 0x0000001300087c82 */ /* 0x001fe20008000000 */
[----:B------:R-:W-:-:S02]  /*f810*/  UMOV UR11, UR21 ;  /* 0x00000015000b7c82 */ /* 0x000fc40008000000 */
[----:B------:R0:W-:Y:S02]  /*f820*/  UTMALDG.3D [UR8], [UR30], desc[UR16] ;  /* 0x000010081e0075b4 */ /* 0x0001e40008011000 */
[----:B0-----:R-:W-:Y:S05]  /*f830*/  @P1 BRA `(.L_x_310) ;  /* 0xfffffffc00381947 */ /* 0x001fea000383ffff */
.L_x_307:
[----:B------:R-:W-:Y:S05]  /*f840*/  BSYNC B1 ;  /* 0x0000000000017941 */ /* 0x000fea0003800000 */
.L_x_306:
[----:B------:R-:W2:Y:S01]  /*f850*/  LDL.LU R17, [R1+0x7c] ;  /* 0x00007c0001117983 */ /* 0x000ea20000300800 */
[----:B------:R-:W-:Y:S01]  /*f860*/  LOP3.LUT P1, RZ, R11, 0xff, RZ, 0xc0, !PT ;  /* 0x000000ff0bff7812 */ /* 0x000fe2000782c0ff */
[----:B------:R-:W-:Y:S01]  /*f870*/  VIADD R4, R9, UR20 ;  /* 0x0000001409047c36 */ /* 0x000fe20008000000 */
[----:B------:R-:W-:Y:S01]  /*f880*/  ULDC.64 UR8, c[0x0][0x650] ;  /* 0x0001940000087ab9 */ /* 0x000fe20000000a00 */
[----:B------:R-:W3:Y:S01]  /*f890*/  LDL.LU R16, [R1+0x80] ;  /* 0x0000800001107983 */ /* 0x000ee20000300800 */
[----:B------:R-:W-:Y:S01]  /*f8a0*/  IMAD.U32 R6, RZ, RZ, UR20 ;  /* 0x00000014ff067e24 */ /* 0x000fe2000f8e00ff */
[----:B------:R-:W-:Y:S01]  /*f8b0*/  UISETP.GE.U32.AND UP0, UPT, UR20, 0x12, UPT ;  /* 0x000000121400788c */ /* 0x000fe2000bf06070 */
[----:B------:R-:W-:Y:S01]  /*f8c0*/  ISETP.GT.U32.AND P0, PT, R4, 0x11, PT ;  /* 0x000000110400780c */ /* 0x000fe20003f04070 */
[----:B------:R-:W-:Y:S01]  /*f8d0*/  BSSY B1, `(.L_x_311) ;  /* 0x000006d000017945 */ /* 0x000fe20003800000 */
[----:B------:R-:W-:Y:S01]  /*f8e0*/  IMAD.MOV.U32 R7, RZ, RZ, -0x1 ;  /* 0xffffffffff077424 */ /* 0x000fe200078e00ff */
[----:B------:R-:W-:-:S02]  /*f8f0*/  PRMT R11, RZ, 0x7610, R11 ;  /* 0x00007610ff0b7816 */ /* 0x000fc4000000000b */
[----:B------:R-:W-:Y:S01]  /*f900*/  ISETP.LT.U32.AND P0, PT, R6, 0x12, P0 ;  /* 0x000000120600780c */ /* 0x000fe20000701070 */
[----:B------:R-:W-:Y:S01]  /*f910*/  IMAD.MOV.U32 R6, RZ, RZ, -0x1 ;  /* 0xffffffffff067424 */ /* 0x000fe200078e00ff */
[----:B------:R-:W0:Y:S01]  /*f920*/  @P1 S2R R8, SR_CgaCtaId ;  /* 0x0000000000081919 */ /* 0x000e220000008800 */
[----:B------:R-:W-:Y:S02]  /*f930*/  @P1 MOV R3, 0x400 ;  /* 0x0000040000031802 */ /* 0x000fe40000000f00 */
[----:B------:R-:W-:Y:S02]  /*f940*/  PLOP3.LUT P2, PT, PT, PT, UP0, 0x80, 0x0 ;  /* 0x000000000000781c */ /* 0x000fe40003f4f008 */
[----:B0-----:R-:W-:Y:S01]  /*f950*/  @P1 LEA R5, R8, R3, 0x18 ;  /* 0x0000000308051211 */ /* 0x001fe200078ec0ff */
[----:B------:R-:W-:-:S03]  /*f960*/  IMAD.WIDE.U32 R2, R4, 0x38e38e39, RZ ;  /* 0x38e38e3904027825 */ /* 0x000fc600078e00ff */
[----:B------:R0:W-:Y:S01]  /*f970*/  @P1 SYNCS.ARRIVE.TRANS64.A1T0 RZ, [R5+URZ+0x138], RZ ;  /* 0x000138ff05ff19a7 */ /* 0x0001e2000810003f */
[----:B------:R-:W-:Y:S02]  /*f980*/  PRMT R2, RZ, 0x7610, R2 ;  /* 0x00007610ff027816 */ /* 0x000fe40000000002 */
[----:B0-----:R-:W-:Y:S02]  /*f990*/  SHF.R.U32.HI R5, RZ, 0x2, R3 ;  /* 0x00000002ff057819 */ /* 0x001fe40000011603 */
[----:B------:R-:W-:-:S03]  /*f9a0*/  SEL R3, RZ, 0x1, !P0 ;  /* 0x00000001ff037807 */ /* 0x000fc60004000000 */
[----:B------:R-:W-:Y:S01]  /*f9b0*/  IMAD R9, R5, -0x12, R4 ;  /* 0xffffffee05097824 */ /* 0x000fe200078e0204 */
[----:B------:R-:W-:-:S04]  /*f9c0*/  LOP3.LUT R0, R0, R3, RZ, 0x3c, !PT ;  /* 0x0000000300007212 */ /* 0x000fc800078e3cff */
[----:B------:R-:W-:Y:S01]  /*f9d0*/  @P2 LOP3.LUT R0, R0, 0x1, R5, 0x78, !PT ;  /* 0x0000000100002812 */ /* 0x000fe200078e7805 */
[----:B------:R-:W-:Y:S01]  /*f9e0*/  IMAD.MOV.U32 R5, RZ, RZ, -0x1 ;  /* 0xffffffffff057424 */ /* 0x000fe200078e00ff */
[----:B---3--:R-:W-:-:S04]  /*f9f0*/  IADD3 R16, P1, R16, UR24, RZ ;  /* 0x0000001810107c10 */ /* 0x008fc8000ff3e0ff */
[----:B--2---:R-:W-:Y:S01]  /*fa00*/  IADD3.X R17, R17, UR18, RZ, P1, !PT ;  /* 0x0000001211117c10 */ /* 0x004fe20008ffe4ff */
[----:B------:R0:W-:Y:S01]  /*fa10*/  STL [R1+0x80], R16 ;  /* 0x0000801001007387 */ /* 0x0001e20000100800 */
[----:B------:R-:W-:-:S03]  /*fa20*/  ISETP.GE.U32.AND P0, PT, R16, UR8, PT ;  /* 0x0000000810007c0c */ /* 0x000fc6000bf06070 */
[----:B------:R0:W-:Y:S01]  /*fa30*/  STL [R1+0x7c], R17 ;  /* 0x00007c1101007387 */ /* 0x0001e20000100800 */
[----:B------:R-:W-:-:S13]  /*fa40*/  ISETP.GE.U32.AND.EX P0, PT, R17, UR9, PT, P0 ;  /* 0x0000000911007c0c */ /* 0x000fda000bf06100 */
[----:B0-----:R-:W-:Y:S05]  /*fa50*/  @P0 BRA `(.L_x_312) ;  /* 0x0000000400500947 */ /* 0x001fea0003800000 */
[----:B------:R-:W-:Y:S01]  /*fa60*/  ULDC.64 UR8, c[0x0][0x628] ;  /* 0x00018a0000087ab9 */ /* 0x000fe20000000a00 */
[----:B------:R-:W0:Y:S01]  /*fa70*/  S2R R12, SR_CTAID.X ;  /* 0x00000000000c7919 */ /* 0x000e220000002500 */
[----:B------:R-:W-:Y:S01]  /*fa80*/  ISETP.NE.U32.AND P0, PT, RZ, UR8, PT ;  /* 0x00000008ff007c0c */ /* 0x000fe2000bf05070 */
[----:B------:R-:W-:Y:S01]  /*fa90*/  ULDC UR10, c[0x0][0x630] ;  /* 0x00018c00000a7ab9 */ /* 0x000fe20000000800 */
[----:B------:R-:W-:Y:S01]  /*faa0*/  IMAD.MOV.U32 R2, RZ, RZ, R16 ;  /* 0x000000ffff027224 */ /* 0x000fe200078e0010 */
[----:B------:R-:W1:Y:S01]  /*fab0*/  S2R R10, SR_CTAID.Y ;  /* 0x00000000000a7919 */ /* 0x000e620000002600 */
[----:B------:R-:W-:Y:S01]  /*fac0*/  ISETP.NE.AND.EX P0, PT, RZ, UR9, PT, P0 ;  /* 0x00000009ff007c0c */ /* 0x000fe2000bf05300 */
[----:B------:R-:W-:-:S12]  /*fad0*/  IMAD.MOV.U32 R3, RZ, RZ, R17 ;  /* 0x000000ffff037224 */ /* 0x000fd800078e0011 */
[----:B------:R-:W-:Y:S05]  /*fae0*/  @!P0 BRA `(.L_x_313) ;  /* 0x0000000000288947 */ /* 0x000fea0003800000 */
[----:B------:R-:W-:Y:S02]  /*faf0*/  ULDC UR7, c[0x0][0x634] ;  /* 0x00018d0000077ab9 */ /* 0x000fe40000000800 */
[----:B------:R-:W-:-:S05]  /*fb00*/  IADD3 R7, P0, R16, UR7, RZ ;  /* 0x0000000710077c10 */ /* 0x000fca000ff1e0ff */
[----:B------:R-:W-:-:S04]  /*fb10*/  IMAD.X R13, RZ, RZ, R17, P0 ;  /* 0x000000ffff0d7224 */ /* 0x000fc800000e0611 */
[----:B------:R-:W-:-:S04]  /*fb20*/  IMAD.WIDE.U32 R4, R13, UR8, RZ ;  /* 0x000000080d047c25 */ /* 0x000fc8000f8e00ff */
[----:B------:R-:W-:-:S04]  /*fb30*/  IMAD.WIDE.U32 R4, P0, R7, UR9, R4 ;  /* 0x0000000907047c25 */ /* 0x000fc8000f800004 */
[----:B------:R-:W-:-:S04]  /*fb40*/  IMAD.WIDE.U32 R6, R7, UR8, RZ ;  /* 0x0000000807067c25 */ /* 0x000fc8000f8e00ff */
[----:B------:R-:W-:Y:S01]  /*fb50*/  IMAD.X R3, RZ, RZ, RZ, P0 ;  /* 0x000000ffff037224 */ /* 0x000fe200000e06ff */
[----:B------:R-:W-:Y:S01]  /*fb60*/  IADD3 RZ, P0, R7, R4, RZ ;  /* 0x0000000407ff7210 */ /* 0x000fe20007f1e0ff */
[----:B------:R-:W-:-:S04]  /*fb70*/  IMAD.MOV.U32 R2, RZ, RZ, R5 ;  /* 0x000000ffff027224 */ /* 0x000fc800078e0005 */
[----:B------:R-:W-:-:S08]  /*fb80*/  IMAD.WIDE.U32.X R2, R13, UR9, R2, P0 ;  /* 0x000000090d027c25 */ /* 0x000fd000080e0402 */
.L_x_313:
[--C-:B------:R-:W-:Y:S01]  /*fb90*/  SHF.R.U64 R6, R2, UR10, R3.reuse ;  /* 0x0000000a02067c19 */ /* 0x100fe20008001203 */
[----:B------:R-:W-:Y:S01]  /*fba0*/  ULDC.64 UR8, c[0x0][0x620] ;  /* 0x0001880000087ab9 */ /* 0x000fe20000000a00 */
[----:B------:R-:W-:Y:S01]  /*fbb0*/  SHF.R.U32.HI R2, RZ, UR10, R3 ;  /* 0x0000000aff027c19 */ /* 0x000fe20008011603 */
[----:B------:R-:W-:Y:S01]  /*fbc0*/  IMAD.MOV.U32 R3, RZ, RZ, R17 ;  /* 0x000000ffff037224 */ /* 0x000fe200078e0011 */
[----:B------:R-:W-:Y:S01]  /*fbd0*/  IADD3 R5, P0, RZ, -R6, RZ ;  /* 0x80000006ff057210 */ /* 0x000fe20007f1e0ff */
[----:B------:R-:W-:Y:S01]  /*fbe0*/  ULDC UR7, c[0x0][0x150] ;  /* 0x0000540000077ab9 */ /* 0x000fe20000000800 */
[----:B0-----:R-:W-:Y:S01]  /*fbf0*/  I2FP.F32.U32 R7, R12 ;  /* 0x0000000c00077245 */ /* 0x001fe20000201000 */
[----:B------:R-:W0:Y:S01]  /*fc00*/  LDC R19, c[0x0][0x144] ;  /* 0x00005100ff137b82 */ /* 0x000e220000000800 */
[----:B------:R-:W-:Y:S01]  /*fc10*/  ULDC.64 UR10, c[0x0][0x640] ;  /* 0x00019000000a7ab9 */ /* 0x000fe20000000a00 */
[----:B------:R-:W-:Y:S01]  /*fc20*/  IMAD.X R2, RZ, RZ, ~R2, P0 ;  /* 0x000000ffff027224 */ /* 0x000fe200000e0e02 */
[----:B------:R-:W-:-:S03]  /*fc30*/  ISETP.NE.U32.AND P0, PT, RZ, UR10, PT ;  /* 0x0000000aff007c0c */ /* 0x000fc6000bf05070 */
[----:B------:R-:W-:Y:S01]  /*fc40*/  IMAD R4, R2, UR8, RZ ;  /* 0x0000000802047c24 */ /* 0x000fe2000f8e02ff */
[----:B------:R-:W-:Y:S01]  /*fc50*/  ISETP.NE.AND.EX P0, PT, RZ, UR11, PT, P0 ;  /* 0x0000000bff007c0c */ /* 0x000fe2000bf05300 */
[----:B------:R-:W-:Y:S01]  /*fc60*/  IMAD.MOV.U32 R2, RZ, RZ, R16 ;  /* 0x000000ffff027224 */ /* 0x000fe200078e0010 */
[----:B------:R-:W2:Y:S03]  /*fc70*/  LDC R13, c[0x0][0x148] ;  /* 0x00005200ff0d7b82 */ /* 0x000ea60000000800 */
[----:B------:R-:W-:Y:S01]  /*fc80*/  IMAD.WIDE.U32 R2, R5, UR8, R2 ;  /* 0x0000000805027c25 */ /* 0x000fe2000f8e0002 */
[----:B------:R-:W-:-:S03]  /*fc90*/  ULDC UR8, c[0x0][0x154] ;  /* 0x0000550000087ab9 */ /* 0x000fc60000000800 */
[----:B------:R-:W-:Y:S02]  /*fca0*/  IMAD R5, R5, UR9, R4 ;  /* 0x0000000905057c24 */ /* 0x000fe4000f8e0204 */
[----:B------:R-:W-:Y:S01]  /*fcb0*/  FMUL R4, R7, UR7 ;  /* 0x0000000707047c20 */ /* 0x000fe20008400000 */
[----:B------:R-:W-:Y:S01]  /*fcc0*/  ULDC UR7, c[0x0][0x618] ;  /* 0x0001860000077ab9 */ /* 0x000fe20000000800 */
[----:B------:R-:W-:Y:S01]  /*fcd0*/  ULDC UR9, c[0x0][0x608] ;  /* 0x0001820000097ab9 */ /* 0x000fe20000000800 */
[----:B------:R-:W-:-:S03]  /*fce0*/  IMAD.IADD R3, R3, 0x1, R5 ;  /* 0x0000000103037824 */ /* 0x000fc600078e0205 */
[----:B------:R-:W3:Y:S02]  /*fcf0*/  F2I.U32.TRUNC.NTZ R4, R4 ;  /* 0x0000000400047305 */ /* 0x000ee4000020f000 */
[----:B------:R-:W-:Y:S02]  /*fd00*/  SHF.R.U64 R7, R2, UR7, R3 ;  /* 0x0000000702077c19 */ /* 0x000fe40008001203 */
[----:B-1----:R-:W-:-:S05]  /*fd10*/  I2FP.F32.U32 R2, R10 ;  /* 0x0000000a00027245 */ /* 0x002fca0000201000 */
[----:B------:R-:W-:Y:S01]  /*fd20*/  FMUL R5, R2, UR8 ;  /* 0x0000000802057c20 */ /* 0x000fe20008400000 */
[----:B------:R-:W-:Y:S01]  /*fd30*/  SHF.R.U32.HI R2, RZ, UR7, R3 ;  /* 0x00000007ff027c19 */ /* 0x000fe20008011603 */
[----:B------:R-:W-:Y:S02]  /*fd40*/  ULDC UR7, c[0x0][0x658] ;  /* 0x0001960000077ab9 */ /* 0x000fe40000000800 */
[----:B------:R1:W4:Y:S01]  /*fd50*/  F2I.U32.TRUNC.NTZ R16, R5 ;  /* 0x0000000500107305 */ /* 0x000322000020f000 */
[----:B------:R-:W-:Y:S01]  /*fd60*/  SHF.R.U64 R15, R7, UR9, R2 ;  /* 0x00000009070f7c19 */ /* 0x000fe20008001202 */
[----:B---3--:R-:W-:Y:S01]  /*fd70*/  IMAD.MOV R4, RZ, RZ, -R4 ;  /* 0x000000ffff047224 */ /* 0x008fe200078e0a04 */
[----:B------:R-:W-:-:S03]  /*fd80*/  SHF.R.U32.HI R2, RZ, UR9, R2 ;  /* 0x00000009ff027c19 */ /* 0x000fc60008011602 */
[----:B0-----:R-:W-:Y:S01]  /*fd90*/  IMAD R12, R19, R4, R12 ;  /* 0x00000004130c7224 */ /* 0x001fe200078e020c */
[--C-:B------:R-:W-:Y:S02]  /*fda0*/  SHF.R.U64 R14, R15, UR7, R2.reuse ;  /* 0x000000070f0e7c19 */ /* 0x100fe40008001202 */
[----:B------:R-:W-:-:S03]  /*fdb0*/  SHF.R.U32.HI R17, RZ, UR7, R2 ;  /* 0x00000007ff117c19 */ /* 0x000fc60008011602 */
[----:B------:R-:W-:Y:S02]  /*fdc0*/  IMAD.MOV.U32 R2, RZ, RZ, R14 ;  /* 0x000000ffff027224 */ /* 0x000fe400078e000e */
[----:B------:R-:W-:Y:S01]  /*fdd0*/  IMAD.MOV.U32 R3, RZ, RZ, R17 ;  /* 0x000000ffff037224 */ /* 0x000fe200078e0011 */
[----:B-12-4-:R-:W-:Y:S06]  /*fde0*/  @!P0 BRA `(.L_x_314) ;  /* 0x0000000000288947 */ /* 0x016fec0003800000 */
[----:B------:R-:W-:Y:S02]  /*fdf0*/  ULDC UR7, c[0x0][0x64c] ;  /* 0x0001930000077ab9 */ /* 0x000fe40000000800 */
[----:B------:R-:W-:-:S05]  /*fe00*/  IADD3 R3, P0, R14, UR7, RZ ;  /* 0x000000070e037c10 */ /* 0x000fca000ff1e0ff */
[----:B------:R-:W-:-:S04]  /*fe10*/  IMAD.X R17, RZ, RZ, R17, P0 ;  /* 0x000000ffff117224 */ /* 0x000fc800000e0611 */
[----:B------:R-:W-:-:S04]  /*fe20*/  IMAD.WIDE.U32 R4, R17, UR10, RZ ;  /* 0x0000000a11047c25 */ /* 0x000fc8000f8e00ff */
[----:B------:R-:W-:-:S04]  /*fe30*/  IMAD.WIDE.U32 R4, P0, R3, UR11, R4 ;  /* 0x0000000b03047c25 */ /* 0x000fc8000f800004 */
[----:B------:R-:W-:-:S04]  /*fe40*/  IMAD.WIDE.U32 R2, R3, UR10, RZ ;  /* 0x0000000a03027c25 */ /* 0x000fc8000f8e00ff */
[----:B------:R-:W-:Y:S01]  /*fe50*/  IMAD.MOV.U32 R2, RZ, RZ, R5 ;  /* 0x000000ffff027224 */ /* 0x000fe200078e0005 */
[----:B------:R-:W-:Y:S01]  /*fe60*/  IADD3 RZ, P1, R3, R4, RZ ;  /* 0x0000000403ff7210 */ /* 0x000fe20007f3e0ff */
[----:B------:R-:W-:-:S04]  /*fe70*/  IMAD.X R3, RZ, RZ, RZ, P0 ;  /* 0x000000ffff037224 */ /* 0x000fc800000e06ff */
[----:B------:R-:W-:-:S08]  /*fe80*/  IMAD.WIDE.U32.X R2, R17, UR11, R2, P1 ;  /* 0x0000000b11027c25 */ /* 0x000fd000088e0402 */
.L_x_314:
[----:B------:R-:W-:Y:S01]  /*fe90*/  ULDC UR7, c[0x0][0x648] ;  /* 0x0001920000077ab9 */ /* 0x000fe20000000800 */
[----:B------:R-:W-:Y:S01]  /*fea0*/  LOP3.LUT R15, R15, UR6, RZ, 0xc0, !PT ;  /* 0x000000060f0f7c12 */ /* 0x000fe2000f8ec0ff */
[----:B------:R-:W-:Y:S01]  /*feb0*/  IMAD.MOV R16, RZ, RZ, -R16 ;  /* 0x000000ffff107224 */ /* 0x000fe200078e0a10 */
[----:B------:R-:W-:Y:S01]  /*fec0*/  SHF.R.U64 R2, R2, UR7, R3 ;  /* 0x0000000702027c19 */ /* 0x000fe20008001203 */
[----:B------:R-:W-:Y:S01]  /*fed0*/  ULDC UR7, c[0x0][0x638] ;  /* 0x00018e0000077ab9 */ /* 0x000fe20000000800 */
[----:B------:R-:W-:Y:S01]  /*fee0*/  LOP3.LUT R7, R7, UR4, RZ, 0xc0, !PT ;  /* 0x0000000407077c12 */ /* 0x000fe2000f8ec0ff */
[----:B------:R-:W-:Y:S01]  /*fef0*/  @P3 IMAD R12, R13, R16, R10 ;  /* 0x000000100d0c3224 */ /* 0x000fe200078e020a */
[----:B------:R-:W-:Y:S01]  /*ff00*/  ULDC UR8, c[0x0][0x610] ;  /* 0x0001840000087ab9 */ /* 0x000fe20000000800 */
[----:B------:R-:W-:Y:S02]  /*ff10*/  IMAD.MOV R3, RZ, RZ, -R2 ;  /* 0x000000ffff037224 */ /* 0x000fe400078e0a02 */
[----:B------:R-:W-:-:S02]  /*ff20*/  IMAD R5, R2, UR5, R15 ;  /* 0x0000000502057c24 */ /* 0x000fc4000f8e020f */
[----:B------:R-:W-:Y:S01]  /*ff30*/  IMAD R14, R3, UR7, R14 ;  /* 0x00000007030e7c24 */ /* 0x000fe2000f8e020e */
[----:B------:R-:W-:Y:S01]  /*ff40*/  ULDC UR7, c[0x0][0x600] ;  /* 0x0001800000077ab9 */ /* 0x000fe20000000800 */
[----:B------:R-:W-:Y:S02]  /*ff50*/  IMAD R5, R5, UR8, R12 ;  /* 0x0000000805057c24 */ /* 0x000fe4000f8e020c */
[----:B------:R-:W-:Y:S02]  /*ff60*/  IMAD R14, R14, UR7, R7 ;  /* 0x000000070e0e7c24 */ /* 0x000fe4000f8e0207 */
[----:B------:R-:W-:-:S03]  /*ff70*/  IMAD.MOV.U32 R2, RZ, RZ, 0x1 ;  /* 0x00000001ff027424 */ /* 0x000fc600078e00ff */
[----:B------:R-:W-:Y:S02]  /*ff80*/  SEL R7, R14, R5, !P3 ;  /* 0x000000050e077207 */ /* 0x000fe40005800000 */
[----:B------:R-:W-:-:S07]  /*ff90*/  SEL R5, R5, R14, !P3 ;  /* 0x0000000e05057207 */ /* 0x000fce0005800000 */
.L_x_312:
[----:B------:R-:W-:Y:S05]  /*ffa0*/  BSYNC B1 ;  /* 0x0000000000017941 */ /* 0x000fea0003800000 */
.L_x_311:
[----:B------:R-:W-:-:S13]  /*ffb0*/  LOP3.LUT P0, RZ, R2, 0xff, RZ, 0xc0, !PT ;  /* 0x000000ff02ff7812 */ /* 0x000fda000780c0ff */
[----:B------:R-:W-:Y:S05]  /*ffc0*/  @P0 BRA `(.L_x_315) ;  /* 0xfffffff4001c0947 */ /* 0x000fea000383ffff */
[----:B------:R-:W-:Y:S05]  /*ffd0*/  BSYNC B0 ;  /* 0x0000000000007941 */ /* 0x000fea0003800000 */
.L_x_304:
[----:B------:R-:W-:-:S03]  /*ffe0*/  UMOV UR7, 0xffffffff ;  /* 0xffffffff00077882 */ /* 0x000fc60000000000 */
[----:B------:R-:W-:Y:S05]  /*fff0*/  BRA.DIV UR7, `(.L_x_316) ;  /* 0x0000000e07207947 */ /* 0x000fea000b800000 */
[----:B------:R-:W-:-:S13]  /*10000*/  ELECT P0, URZ, PT ;  /* 0x00000000003f782f */ /* 0x000fda0003800000 */
.L_x_344:
[----:B------:R-:W-:Y:S04]  /*10010*/  BSSY B0, `(.L_x_317) ;  /* 0x00000aa000007945 */ /* 0x000fe80003800000 */
[----:B------:R-:W-:Y:S05]  /*10020*/  @!P0 BRA `(.L_x_318) ;  /* 0x0000000800a08947 */ /* 0x000fea0003800000 */
[----:B------:R-:W-:-:S04]  /*10030*/  ULOP3.LUT UR7, UR13, 0x2, URZ, 0xfc, !UPT ;  /* 0x000000020d077892 */ /* 0x000fc8000f8efc3f */
[----:B------:R-:W-:-:S06]  /*10040*/  UISETP.NE.AND UP0, UPT, UR7, 0x3, UPT ;  /* 0x000000030700788c */ /* 0x000fcc000bf05270 */
[----:B------:R-:W-:-:S13]  /*10050*/  PLOP3.LUT P0, PT, PT, PT, UP0, 0x80, 0x0 ;  /* 0x000000000000781c */ /* 0x000fda0003f0f008 */
[----:B------:R-:W-:Y:S05]  /*10060*/  @!P0 BRA `(.L_x_319) ;  /* 0x0000000000048947 */ /* 0x000fea0003800000 */
[----:B------:R-:W-:Y:S01]  /*10070*/  BPT.TRAP 0x1 ;  /* 0x000000040000795c */ /* 0x000fe20000300000 */
.L_x_319:
[----:B------:R-:W0:Y:S01]  /*10080*/  S2R R3, SR_CgaCtaId ;  /* 0x0000000000037919 */ /* 0x000e220000008800 */
[----:B------:R-:W-:Y:S02]  /*10090*/  MOV R2, 0x400 ;  /* 0x0000040000027802 */ /* 0x000fe40000000f00 */
[----:B------:R-:W-:Y:S02]  /*100a0*/  SHF.L.U32 R4, R0, 0x1f, RZ ;  /* 0x0000001f00047819 */ /* 0x000fe400000006ff */
[----:B0-----:R-:W-:-:S05]  /*100b0*/  LEA R2, R3, R2, 0x18 ;  /* 0x0000000203027211 */ /* 0x001fca00078ec0ff */
[----:B------:R-:W-:-:S04]  /*100c0*/  VIADD R2, R2, 0x90 ;  /* 0x0000009002027836 */ /* 0x000fc80000000000 */
[C---:B------:R-:W-:Y:S02]  /*100d0*/  IMAD R7, R9.reuse, 0x8, R2 ;  /* 0x0000000809077824 */ /* 0x040fe400078e0202 */
[----:B------:R-:W-:Y:S02]  /*100e0*/  VIADD R9, R9, 0x1 ;  /* 0x0000000109097836 */ /* 0x000fe40000000000 */
[----:B------:R-:W0:Y:S03]  /*100f0*/  SYNCS.PHASECHK.TRANS64.TRYWAIT P0, [R7+URZ], R4 ;  /* 0x00000004070075a7 */ /* 0x000e26000800017f */
[----:B------:R-:W-:-:S04]  /*10100*/  ISETP.NE.AND P1, PT, R9, 0x12, PT ;  /* 0x000000120900780c */ /* 0x000fc80003f25270 */
[----:B------:R-:W-:Y:S02]  /*10110*/  SEL R3, RZ, 0x1, P1 ;  /* 0x00000001ff037807 */ /* 0x000fe40000800000 */
[----:B------:R-:W-:Y:S02]  /*10120*/  SEL R9, R9, RZ, P1 ;  /* 0x000000ff09097207 */ /* 0x000fe40000800000 */
[----:B------:R-:W-:-:S03]  /*10130*/  LOP3.LUT R6, R0, R3, RZ, 0x3c, !PT ;  /* 0x0000000300067212 */ /* 0x000fc600078e3cff */
[----:B------:R-:W-:Y:S01]  /*10140*/  IMAD R8, R9, 0x8, R2 ;  /* 0x0000000809087824 */ /* 0x000fe200078e0202 */
[----:B------:R-:W-:Y:S01]  /*10150*/  SHF.L.U32 R5, R6, 0x1f, RZ ;  /* 0x0000001f06057819 */ /* 0x000fe200000006ff */
[----:B0-----:R-:W-:Y:S06]  /*10160*/  @!P0 BRA `(.L_x_320) ;  /* 0x0000000800e48947 */ /* 0x001fec0003800000 */
.L_x_345:
[----:B------:R-:W1:Y:S01]  /*10170*/  SYNCS.PHASECHK.TRANS64.TRYWAIT P0, [R8+URZ], R5 ;  /* 0x00000005080075a7 */ /* 0x000e62000800017f */
[----:B------:R-:W-:-:S05]  /*10180*/  VIADD R0, R9, 0x1 ;  /* 0x0000000109007836 */ /* 0x000fca0000000000 */
[----:B------:R-:W-:-:S04]  /*10190*/  ISETP.NE.AND P1, PT, R0, 0x12, PT ;  /* 0x000000120000780c */ /* 0x000fc80003f25270 */
[----:B------:R-:W-:Y:S02]  /*101a0*/  SEL R3, RZ, 0x1, P1 ;  /* 0x00000001ff037807 */ /* 0x000fe40000800000 */
[----:B0-----:R-:W-:Y:S02]  /*101b0*/  SEL R7, R0, RZ, P1 ;  /* 0x000000ff00077207 */ /* 0x001fe40000800000 */
[----:B------:R-:W-:-:S03]  /*101c0*/  LOP3.LUT R6, R6, R3, RZ, 0x3c, !PT ;  /* 0x0000000306067212 */ /* 0x000fc600078e3cff */
[----:B------:R-:W-:Y:S01]  /*101d0*/  IMAD R9, R7, 0x8, R2 ;  /* 0x0000000807097824 */ /* 0x000fe200078e0202 */
[----:B------:R-:W-:Y:S01]  /*101e0*/  SHF.L.U32 R4, R6, 0x1f, RZ ;  /* 0x0000001f06047819 */ /* 0x000fe200000006ff */
[----:B-1----:R-:W-:Y:S06]  /*101f0*/  @!P0 BRA `(.L_x_321) ;  /* 0x0000000800d48947 */ /* 0x002fec0003800000 */
.L_x_346:
[----:B------:R-:W1:Y:S01]  /*10200*/  SYNCS.PHASECHK.TRANS64.TRYWAIT P0, [R9+URZ], R4 ;  /* 0x00000004090075a7 */ /* 0x000e62000800017f */
[----:B------:R-:W-:-:S05]  /*10210*/  VIADD R0, R7, 0x1 ;  /* 0x0000000107007836 */ /* 0x000fca0000000000 */
[----:B------:R-:W-:-:S04]  /*10220*/  ISETP.NE.AND P1, PT, R0, 0x12, PT ;  /* 0x000000120000780c */ /* 0x000fc80003f25270 */
[----:B------:R-:W-:Y:S02]  /*10230*/  SEL R3, RZ, 0x1, P1 ;  /* 0x00000001ff037807 */ /* 0x000fe40000800000 */
[----:B------:R-:W-:Y:S02]  /*10240*/  SEL R7, R0, RZ, P1 ;  /* 0x000000ff00077207 */ /* 0x000fe40000800000 */
[----:B------:R-:W-:-:S03]  /*10250*/  LOP3.LUT R6, R6, R3, RZ, 0x3c, !PT ;  /* 0x0000000306067212 */ /* 0x000fc600078e3cff */
[----:B0-----:R-:W-:Y:S01]  /*10260*/  IMAD R8, R7, 0x8, R2 ;  /* 0x0000000807087824 */ /* 0x001fe200078e0202 */
[----:B------:R-:W-:Y:S01]  /*10270*/  SHF.L.U32 R5, R6, 0x1f, RZ ;  /* 0x0000001f06057819 */ /* 0x000fe200000006ff */
[----:B-1----:R-:W-:Y:S06]  /*10280*/  @!P0 BRA `(.L_x_322) ;  /* 0x0000000800c48947 */ /* 0x002fec0003800000 */
.L_x_347:
        /* <DEDUP_REMOVED lines=9> */
.L_x_348:
        /* <DEDUP_REMOVED lines=9> */
.L_x_349:
        /* <DEDUP_REMOVED lines=9> */
.L_x_350:
        /* <DEDUP_REMOVED lines=9> */
.L_x_351:
        /* <DEDUP_REMOVED lines=9> */
.L_x_352:
        /* <DEDUP_REMOVED lines=9> */
.L_x_353:
        /* <DEDUP_REMOVED lines=9> */
.L_x_354:
        /* <DEDUP_REMOVED lines=9> */
.L_x_355:
        /* <DEDUP_REMOVED lines=9> */
.L_x_356:
        /* <DEDUP_REMOVED lines=9> */
.L_x_357:
        /* <DEDUP_REMOVED lines=9> */
.L_x_358:
        /* <DEDUP_REMOVED lines=9> */
.L_x_359:
[----:B------:R-:W1:Y:S01]  /*10950*/  SYNCS.PHASECHK.TRANS64.TRYWAIT P0, [R8+URZ], R5 ;  /* 0x00000005080075a7 */ /* 0x000e62000800017f */
[----:B------:R-:W-:-:S05]  /*10960*/  VIADD R0, R7, 0x1 ;  /* 0x0000000107007836 */ /* 0x000fca0000000000 */
[----:B------:R-:W-:-:S04]  /*10970*/  ISETP.NE.AND P1, PT, R0, 0x12, PT ;  /* 0x000000120000780c */ /* 0x000fc80003f25270 */
[----:B------:R-:W-:Y:S02]  /*10980*/  SEL R3, RZ, 0x1, P1 ;  /* 0x00000001ff037807 */ /* 0x000fe40000800000 */
[----:B------:R-:W-:Y:S02]  /*10990*/  SEL R7, R0, RZ, P1 ;  /* 0x000000ff00077207 */ /* 0x000fe40000800000 */
[----:B0-----:R-:W-:-:S03]  /*109a0*/  LOP3.LUT R9, R6, R3, RZ, 0x3c, !PT ;  /* 0x0000000306097212 */ /* 0x001fc600078e3cff */
[----:B------:R-:W-:Y:S01]  /*109b0*/  IMAD R11, R7, 0x8, R2 ;  /* 0x00000008070b7824 */ /* 0x000fe200078e0202 */
[----:B------:R-:W-:Y:S01]  /*109c0*/  SHF.L.U32 R6, R9, 0x1f, RZ ;  /* 0x0000001f09067819 */ /* 0x000fe200000006ff */
[----:B-1----:R-:W-:Y:S06]  /*109d0*/  @!P0 BRA `(.L_x_335) ;  /* 0x0000000400f48947 */ /* 0x002fec0003800000 */
.L_x_360:
[----:B------:R-:W1:Y:S01]  /*109e0*/  SYNCS.PHASECHK.TRANS64.TRYWAIT P0, [R11+URZ], R6 ;  /* 0x000000060b0075a7 */ /* 0x000e62000800017f */
[----:B------:R-:W-:-:S05]  /*109f0*/  VIADD R0, R7, 0x1 ;  /* 0x0000000107007836 */ /* 0x000fca0000000000 */
[----:B------:R-:W-:-:S04]  /*10a00*/  ISETP.NE.AND P1, PT, R0, 0x12, PT ;  /* 0x000000120000780c */ /* 0x000fc80003f25270 */
[----:B------:R-:W-:Y:S02]  /*10a10*/  SEL R4, RZ, 0x1, P1 ;  /* 0x00000001ff047807 */ /* 0x000fe40000800000 */
[----:B------:R-:W-:Y:S02]  /*10a20*/  SEL R3, R0, RZ, P1 ;  /* 0x000000ff00037207 */ /* 0x000fe40000800000 */
[----:B------:R-:W-:Y:S01]  /*10a30*/  LOP3.LUT R0, R9, R4, RZ, 0x3c, !PT ;  /* 0x0000000409007212 */ /* 0x000fe200078e3cff */
[----:B-1----:R-:W-:Y:S06]  /*10a40*/  @!P0 BRA `(.L_x_336) ;  /* 0x0000000400ec8947 */ /* 0x002fec0003800000 */
.L_x_361:
[----:B------:R-:W-:Y:S01]  /*10a50*/  IMAD R3, R3, 0x8, R2 ;  /* 0x0000000803037824 */ /* 0x000fe200078e0202 */
[----:B------:R-:W-:-:S07]  /*10a60*/  SHF.L.U32 R0, R0, 0x1f, RZ ;  /* 0x0000001f00007819 */ /* 0x000fce00000006ff */
.L_x_337:
[----:B--2---:R2:W3:Y:S02]  /*10a70*/  SYNCS.PHASECHK.TRANS64.TRYWAIT P0, [R3+URZ], R0 ;  /* 0x00000000030075a7 */ /* 0x0044e4000800017f */
[----:B---3--:R-:W-:Y:S05]  /*10a80*/  @!P0 NANOSLEEP.SYNCS 0x989680 ;  /* 0x009896800000895d */ /* 0x008fea0003900000 */
[----:B------:R-:W3:Y:S02]  /*10a90*/  @!P0 SYNCS.PHASECHK.TRANS64 P0, [R3+URZ], R0 ;  /* 0x00000000030085a7 */ /* 0x000ee4000800007f */
[----:B---3--:R-:W-:Y:S05]  /*10aa0*/  @!P0 BRA `(.L_x_337) ;  /* 0xfffffffc00f08947 */ /* 0x008fea000383ffff */
.L_x_318:
[----:B------:R-:W-:Y:S05]  /*10ab0*/  BSYNC B0 ;  /* 0x0000000000007941 */ /* 0x000fea0003800000 */
.L_x_317:
[----:B------:R-:W-:Y:S05]  /*10ac0*/  EXIT ;  /* 0x000000000000794d */ /* 0x000fea0003800000 */
.L_x_22:
[----:B-1----:R-:W-:-:S04]  /*10ad0*/  IMAD.U32 R3, RZ, RZ, UR6 ;  /* 0x00000006ff037e24 */ /* 0x002fc8000f8e00ff */
[----:B------:R1:W2:Y:S03]  /*10ae0*/  SYNCS.PHASECHK.TRANS64.TRYWAIT P1, [R3+URZ], R0 ;  /* 0x00000000030075a7 */ /* 0x0002a6000802017f */
[----:B--2---:R-:W-:Y:S05]  /*10af0*/  @!P1 NANOSLEEP.SYNCS 0x989680 ;  /* 0x009896800000995d */ /* 0x004fea0003900000 */
[----:B------:R-:W2:Y:S02]  /*10b00*/  @!P1 SYNCS.PHASECHK.TRANS64 P1, [R3+URZ], R0 ;  /* 0x00000000030095a7 */ /* 0x000ea4000802007f */
[----:B--2---:R-:W-:Y:S05]  /*10b10*/  @!P1 BRA `(.L_x_22) ;  /* 0xfffffffc00ec9947 */ /* 0x004fea000383ffff */
[----:B------:R-:W-:Y:S05]  /*10b20*/  BRA `(.L_x_21) ;  /* 0xffffff1400187947 */ /* 0x000fea000383ffff */
.L_x_28:
[----:B-----5:R1:W-:Y:S02]  /*10b30*/  STL [R1+0x8c], R0 ;  /* 0x00008c0001007387 */ /* 0x0203e40000100800 */
[----:B-1----:R-:W-:-:S04]  /*10b40*/  IMAD.U32 R0, RZ, RZ, UR9 ;  /* 0x00000009ff007e24 */ /* 0x002fc8000f8e00ff */
[----:B------:R1:W3:Y:S03]  /*10b50*/  SYNCS.PHASECHK.TRANS64.TRYWAIT P1, [R0+URZ], R229 ;  /* 0x000000e5000075a7 */ /* 0x0002e6000802017f */
[----:B---3--:R-:W-:Y:S05]  /*10b60*/  @!P1 NANOSLEEP.SYNCS 0x989680 ;  /* 0x009896800000995d */ /* 0x008fea0003900000 */
[----:B------:R1:W3:Y:S02]  /*10b70*/  @!P1 SYNCS.PHASECHK.TRANS64 P1, [R0+URZ], R229 ;  /* 0x000000e5000095a7 */ /* 0x0002e4000802007f */
[----:B-1----:R1:W5:Y:S02]  /*10b80*/  LDL.LU R0, [R1+0x8c] ;  /* 0x00008c0001007983 */ /* 0x0023640000300800 */
[----:B-1-3--:R-:W-:Y:S05]  /*10b90*/  @!P1 BRA `(.L_x_28) ;  /* 0xfffffffc00e49947 */ /* 0x00afea000383ffff */
[----:B------:R-:W-:Y:S05]  /*10ba0*/  BRA `(.L_x_27) ;  /* 0xffffff2400787947 */ /* 0x000fea000383ffff */
.L_x_305:
[----:B------:R-:W-:Y:S01]  /*10bb0*/  BSSY B1, `(.L_x_338) ;  /* 0x0000006000017945 */ /* 0x000fe20003800000 */
[----:B------:R-:W-:-:S07]  /*10bc0*/  IMAD.MOV.U32 R2, RZ, RZ, -0x1 ;  /* 0xffffffffff027424 */ /* 0x000fce00078e00ff */
[----:B------:R-:W-:Y:S05]  /*10bd0*/  WARPSYNC.COLLECTIVE R2, `(.L_x_339) ;  /* 0x00000000020c7348 */ /* 0x000fea0003c00000 */
[----:B------:R-:W-:Y:S02]  /*10be0*/  ELECT P0, UR62, PT ;  /* 0x00000000003e782f */ /* 0x000fe40003800000 */
[----:B------:R-:W-:Y:S01]  /*10bf0*/  MOV R2, UR62 ;  /* 0x0000003e00027c02 */ /* 0x000fe20008000f00 */
[----:B------:R-:W-:Y:S10]  /*10c00*/  ENDCOLLECTIVE ;  /* 0x000000000000791b */ /* 0x000ff40003800000 */
.L_x_339:
[----:B------:R-:W-:Y:S05]  /*10c10*/  BSYNC B1 ;  /* 0x0000000000017941 */ /* 0x000fea0003800000 */
.L_x_338:
[----:B------:R-:W-:Y:S05]  /*10c20*/  BRA `(.L_x_340) ;  /* 0xffffffe800107947 */ /* 0x000fea000383ffff */
.L_x_308:
[----:B0-----:R0:W2:Y:S02]  /*10c30*/  SYNCS.PHASECHK.TRANS64.TRYWAIT P0, [R13+URZ+0x90], R4 ;  /* 0x000090040d0075a7 */ /* 0x0010a4000800017f */
[----:B--2---:R-:W-:Y:S05]  /*10c40*/  @!P0 NANOSLEEP.SYNCS 0x989680 ;  /* 0x009896800000895d */ /* 0x004fea0003900000 */
[----:B------:R-:W2:Y:S02]  /*10c50*/  @!P0 SYNCS.PHASECHK.TRANS64 P0, [R13+URZ+0x90], R4 ;  /* 0x000090040d0085a7 */ /* 0x000ea4000800007f */
[----:B--2---:R-:W-:Y:S05]  /*10c60*/  @!P0 BRA `(.L_x_308) ;  /* 0xfffffffc00f08947 */ /* 0x004fea000383ffff */
[----:B------:R-:W-:Y:S05]  /*10c70*/  BRA `(.L_x_341) ;  /* 0xffffffe800547947 */ /* 0x000fea000383ffff */
.L_x_316:
[----:B------:R-:W-:Y:S01]  /*10c80*/  BSSY B0, `(.L_x_342) ;  /* 0x0000006000007945 */ /* 0x000fe20003800000 */
[----:B------:R-:W-:-:S07]  /*10c90*/  IMAD.MOV.U32 R2, RZ, RZ, -0x1 ;  /* 0xffffffffff027424 */ /* 0x000fce00078e00ff */
[----:B------:R-:W-:Y:S05]  /*10ca0*/  WARPSYNC.COLLECTIVE R2, `(.L_x_343) ;  /* 0x00000000020c7348 */ /* 0x000fea0003c00000 */
[----:B------:R-:W-:Y:S02]  /*10cb0*/  ELECT P0, UR62, PT ;  /* 0x00000000003e782f */ /* 0x000fe40003800000 */
[----:B------:R-:W-:Y:S01]  /*10cc0*/  MOV R2, UR62 ;  /* 0x0000003e00027c02 */ /* 0x000fe20008000f00 */
[----:B------:R-:W-:Y:S10]  /*10cd0*/  ENDCOLLECTIVE ;  /* 0x000000000000791b */ /* 0x000ff40003800000 */
.L_x_343:
[----:B------:R-:W-:Y:S05]  /*10ce0*/  BSYNC B0 ;  /* 0x0000000000007941 */ /* 0x000fea0003800000 */
.L_x_342:
[----:B------:R-:W-:Y:S05]  /*10cf0*/  BRA `(.L_x_344) ;  /* 0xfffffff000c47947 */ /* 0x000fea000383ffff */
.L_x_320:
[----:B0-----:R0:W1:Y:S02]  /*10d00*/  SYNCS.PHASECHK.TRANS64.TRYWAIT P0, [R7+URZ], R4 ;  /* 0x00000004070075a7 */ /* 0x001064000800017f */
[----:B-1----:R-:W-:Y:S05]  /*10d10*/  @!P0 NANOSLEEP.SYNCS 0x989680 ;  /* 0x009896800000895d */ /* 0x002fea0003900000 */
[----:B------:R-:W1:Y:S02]  /*10d20*/  @!P0 SYNCS.PHASECHK.TRANS64 P0, [R7+URZ], R4 ;  /* 0x00000004070085a7 */ /* 0x000e64000800007f */
[----:B-1----:R-:W-:Y:S05]  /*10d30*/  @!P0 BRA `(.L_x_320) ;  /* 0xfffffffc00f08947 */ /* 0x002fea000383ffff */
[----:B------:R-:W-:Y:S05]  /*10d40*/  BRA `(.L_x_345) ;  /* 0xfffffff400087947 */ /* 0x000fea000383ffff */
.L_x_321:
[----:B0-----:R0:W1:Y:S02]  /*10d50*/  SYNCS.PHASECHK.TRANS64.TRYWAIT P0, [R8+URZ], R5 ;  /* 0x00000005080075a7 */ /* 0x001064000800017f */
[----:B-1----:R-:W-:Y:S05]  /*10d60*/  @!P0 NANOSLEEP.SYNCS 0x989680 ;  /* 0x009896800000895d */ /* 0x002fea0003900000 */
[----:B------:R-:W1:Y:S02]  /*10d70*/  @!P0 SYNCS.PHASECHK.TRANS64 P0, [R8+URZ], R5 ;  /* 0x00000005080085a7 */ /* 0x000e64000800007f */
[----:B-1----:R-:W-:Y:S05]  /*10d80*/  @!P0 BRA `(.L_x_321) ;  /* 0xfffffffc00f08947 */ /* 0x002fea000383ffff */
[----:B------:R-:W-:Y:S05]  /*10d90*/  BRA `(.L_x_346) ;  /* 0xfffffff400187947 */ /* 0x000fea000383ffff */
.L_x_322:
[----:B0-----:R0:W1:Y:S02]  /*10da0*/  SYNCS.PHASECHK.TRANS64.TRYWAIT P0, [R9+URZ], R4 ;  /* 0x00000004090075a7 */ /* 0x001064000800017f */
[----:B-1----:R-:W-:Y:S05]  /*10db0*/  @!P0 NANOSLEEP.SYNCS 0x989680 ;  /* 0x009896800000895d */ /* 0x002fea0003900000 */
[----:B------:R-:W1:Y:S02]  /*10dc0*/  @!P0 SYNCS.PHASECHK.TRANS64 P0, [R9+URZ], R4 ;  /* 0x00000004090085a7 */ /* 0x000e64000800007f */
[----:B-1----:R-:W-:Y:S05]  /*10dd0*/  @!P0 BRA `(.L_x_322) ;  /* 0xfffffffc00f08947 */ /* 0x002fea000383ffff */
[----:B------:R-:W-:Y:S05]  /*10de0*/  BRA `(.L_x_347) ;  /* 0xfffffff400287947 */ /* 0x000fea000383ffff */
.L_x_323:
[----:B0-----:R0:W1:Y:S02]  /*10df0*/  SYNCS.PHASECHK.TRANS64.TRYWAIT P0, [R8+URZ], R5 ;  /* 0x00000005080075a7 */ /* 0x001064000800017f */
[----:B-1----:R-:W-:Y:S05]  /*10e00*/  @!P0 NANOSLEEP.SYNCS 0x989680 ;  /* 0x009896800000895d */ /* 0x002fea0003900000 */
[----:B------:R-:W1:Y:S02]  /*10e10*/  @!P0 SYNCS.PHASECHK.TRANS64 P0, [R8+URZ], R5 ;  /* 0x00000005080085a7 */ /* 0x000e64000800007f */
[----:B-1----:R-:W-:Y:S05]  /*10e20*/  @!P0 BRA `(.L_x_323) ;  /* 0xfffffffc00f08947 */ /* 0x002fea000383ffff */
[----:B------:R-:W-:Y:S05]  /*10e30*/  BRA `(.L_x_348) ;  /* 0xfffffff400387947 */ /* 0x000fea000383ffff */
.L_x_324:
[----:B0-----:R0:W1:Y:S02]  /*10e40*/  SYNCS.PHASECHK.TRANS64.TRYWAIT P0, [R9+URZ], R4 ;  /* 0x00000004090075a7 */ /* 0x001064000800017f */
[----:B-1----:R-:W-:Y:S05]  /*10e50*/  @!P0 NANOSLEEP.SYNCS 0x989680 ;  /* 0x009896800000895d */ /* 0x002fea0003900000 */
[----:B------:R-:W1:Y:S02]  /*10e60*/  @!P0 SYNCS.PHASECHK.TRANS64 P0, [R9+URZ], R4 ;  /* 0x00000004090085a7 */ /* 0x000e64000800007f */
[----:B-1----:R-:W-:Y:S05]  /*10e70*/  @!P0 BRA `(.L_x_324) ;  /* 0xfffffffc00f08947 */ /* 0x002fea000383ffff */
[----:B------:R-:W-:Y:S05]  /*10e80*/  BRA `(.L_x_349) ;  /* 0xfffffff400487947 */ /* 0x000fea000383ffff */
.L_x_325:
[----:B0-----:R0:W1:Y:S02]  /*10e90*/  SYNCS.PHASECHK.TRANS64.TRYWAIT P0, [R8+URZ], R5 ;  /* 0x00000005080075a7 */ /* 0x001064000800017f */
[----:B-1----:R-:W-:Y:S05]  /*10ea0*/  @!P0 NANOSLEEP.SYNCS 0x989680 ;  /* 0x009896800000895d */ /* 0x002fea0003900000 */
[----:B------:R-:W1:Y:S02]  /*10eb0*/  @!P0 SYNCS.PHASECHK.TRANS64 P0, [R8+URZ], R5 ;  /* 0x00000005080085a7 */ /* 0x000e64000800007f */
[----:B-1----:R-:W-:Y:S05]  /*10ec0*/  @!P0 BRA `(.L_x_325) ;  /* 0xfffffffc00f08947 */ /* 0x002fea000383ffff */
[----:B------:R-:W-:Y:S05]  /*10ed0*/  BRA `(.L_x_350) ;  /* 0xfffffff400587947 */ /* 0x000fea000383ffff */
.L_x_326:
[----:B0-----:R0:W1:Y:S02]  /*10ee0*/  SYNCS.PHASECHK.TRANS64.TRYWAIT P0, [R9+URZ], R4 ;  /* 0x00000004090075a7 */ /* 0x001064000800017f */
[----:B-1----:R-:W-:Y:S05]  /*10ef0*/  @!P0 NANOSLEEP.SYNCS 0x989680 ;  /* 0x009896800000895d */ /* 0x002fea0003900000 */
[----:B------:R-:W1:Y:S02]  /*10f00*/  @!P0 SYNCS.PHASECHK.TRANS64 P0, [R9+URZ], R4 ;  /* 0x00000004090085a7 */ /* 0x000e64000800007f */
[----:B-1----:R-:W-:Y:S05]  /*10f10*/  @!P0 BRA `(.L_x_326) ;  /* 0xfffffffc00f08947 */ /* 0x002fea000383ffff */
[----:B------:R-:W-:Y:S05]  /*10f20*/  BRA `(.L_x_351) ;  /* 0xfffffff400687947 */ /* 0x000fea000383ffff */
.L_x_327:
[----:B0-----:R0:W1:Y:S02]  /*10f30*/  SYNCS.PHASECHK.TRANS64.TRYWAIT P0, [R8+URZ], R5 ;  /* 0x00000005080075a7 */ /* 0x001064000800017f */
[----:B-1----:R-:W-:Y:S05]  /*10f40*/  @!P0 NANOSLEEP.SYNCS 0x989680 ;  /* 0x009896800000895d */ /* 0x002fea0003900000 */
[----:B------:R-:W1:Y:S02]  /*10f50*/  @!P0 SYNCS.PHASECHK.TRANS64 P0, [R8+URZ], R5 ;  /* 0x00000005080085a7 */ /* 0x000e64000800007f */
[----:B-1----:R-:W-:Y:S05]  /*10f60*/  @!P0 BRA `(.L_x_327) ;  /* 0xfffffffc00f08947 */ /* 0x002fea000383ffff */
[----:B------:R-:W-:Y:S05]  /*10f70*/  BRA `(.L_x_352) ;  /* 0xfffffff400787947 */ /* 0x000fea000383ffff */
.L_x_328:
[----:B0-----:R0:W1:Y:S02]  /*10f80*/  SYNCS.PHASECHK.TRANS64.TRYWAIT P0, [R9+URZ], R4 ;  /* 0x00000004090075a7 */ /* 0x001064000800017f */
[----:B-1----:R-:W-:Y:S05]  /*10f90*/  @!P0 NANOSLEEP.SYNCS 0x989680 ;  /* 0x009896800000895d */ /* 0x002fea0003900000 */
[----:B------:R-:W1:Y:S02]  /*10fa0*/  @!P0 SYNCS.PHASECHK.TRANS64 P0, [R9+URZ], R4 ;  /* 0x00000004090085a7 */ /* 0x000e64000800007f */
[----:B-1----:R-:W-:Y:S05]  /*10fb0*/  @!P0 BRA `(.L_x_328) ;  /* 0xfffffffc00f08947 */ /* 0x002fea000383ffff */
[----:B------:R-:W-:Y:S05]  /*10fc0*/  BRA `(.L_x_353) ;  /* 0xfffffff400887947 */ /* 0x000fea000383ffff */
.L_x_329:
[----:B0-----:R0:W1:Y:S02]  /*10fd0*/  SYNCS.PHASECHK.TRANS64.TRYWAIT P0, [R8+URZ], R5 ;  /* 0x00000005080075a7 */ /* 0x001064000800017f */
[----:B-1----:R-:W-:Y:S05]  /*10fe0*/  @!P0 NANOSLEEP.SYNCS 0x989680 ;  /* 0x009896800000895d */ /* 0x002fea0003900000 */
[----:B------:R-:W1:Y:S02]  /*10ff0*/  @!P0 SYNCS.PHASECHK.TRANS64 P0, [R8+URZ], R5 ;  /* 0x00000005080085a7 */ /* 0x000e64000800007f */
[----:B-1----:R-:W-:Y:S05]  /*11000*/  @!P0 BRA `(.L_x_329) ;  /* 0xfffffffc00f08947 */ /* 0x002fea000383ffff */
[----:B------:R-:W-:Y:S05]  /*11010*/  BRA `(.L_x_354) ;  /* 0xfffffff400987947 */ /* 0x000fea000383ffff */
.L_x_330:
[----:B0-----:R0:W1:Y:S02]  /*11020*/  SYNCS.PHASECHK.TRANS64.TRYWAIT P0, [R9+URZ], R4 ;  /* 0x00000004090075a7 */ /* 0x001064000800017f */
[----:B-1----:R-:W-:Y:S05]  /*11030*/  @!P0 NANOSLEEP.SYNCS 0x989680 ;  /* 0x009896800000895d */ /* 0x002fea0003900000 */
[----:B------:R-:W1:Y:S02]  /*11040*/  @!P0 SYNCS.PHASECHK.TRANS64 P0, [R9+URZ], R4 ;  /* 0x00000004090085a7 */ /* 0x000e64000800007f */
[----:B-1----:R-:W-:Y:S05]  /*11050*/  @!P0 BRA `(.L_x_330) ;  /* 0xfffffffc00f08947 */ /* 0x002fea000383ffff */
[----:B------:R-:W-:Y:S05]  /*11060*/  BRA `(.L_x_355) ;  /* 0xfffffff400a87947 */ /* 0x000fea000383ffff */
.L_x_331:
[----:B0-----:R0:W1:Y:S02]  /*11070*/  SYNCS.PHASECHK.TRANS64.TRYWAIT P0, [R8+URZ], R5 ;  /* 0x00000005080075a7 */ /* 0x001064000800017f */
[----:B-1----:R-:W-:Y:S05]  /*11080*/  @!P0 NANOSLEEP.SYNCS 0x989680 ;  /* 0x009896800000895d */ /* 0x002fea0003900000 */
[----:B------:R-:W1:Y:S02]  /*11090*/  @!P0 SYNCS.PHASECHK.TRANS64 P0, [R8+URZ], R5 ;  /* 0x00000005080085a7 */ /* 0x000e64000800007f */
[----:B-1----:R-:W-:Y:S05]  /*110a0*/  @!P0 BRA `(.L_x_331) ;  /* 0xfffffffc00f08947 */ /* 0x002fea000383ffff */
[----:B------:R-:W-:Y:S05]  /*110b0*/  BRA `(.L_x_356) ;  /* 0xfffffff400b87947 */ /* 0x000fea000383ffff */
.L_x_332:
[----:B0-----:R0:W1:Y:S02]  /*110c0*/  SYNCS.PHASECHK.TRANS64.TRYWAIT P0, [R9+URZ], R4 ;  /* 0x00000004090075a7 */ /* 0x001064000800017f */
[----:B-1----:R-:W-:Y:S05]  /*110d0*/  @!P0 NANOSLEEP.SYNCS 0x989680 ;  /* 0x009896800000895d */ /* 0x002fea0003900000 */
[----:B------:R-:W1:Y:S02]  /*110e0*/  @!P0 SYNCS.PHASECHK.TRANS64 P0, [R9+URZ], R4 ;  /* 0x00000004090085a7 */ /* 0x000e64000800007f */
[----:B-1----:R-:W-:Y:S05]  /*110f0*/  @!P0 BRA `(.L_x_332) ;  /* 0xfffffffc00f08947 */ /* 0x002fea000383ffff */
[----:B------:R-:W-:Y:S05]  /*11100*/  BRA `(.L_x_357) ;  /* 0xfffffff400c87947 */ /* 0x000fea000383ffff */
.L_x_333:
[----:B0-----:R0:W1:Y:S02]  /*11110*/  SYNCS.PHASECHK.TRANS64.TRYWAIT P0, [R8+URZ], R5 ;  /* 0x00000005080075a7 */ /* 0x001064000800017f */
[----:B-1----:R-:W-:Y:S05]  /*11120*/  @!P0 NANOSLEEP.SYNCS 0x989680 ;  /* 0x009896800000895d */ /* 0x002fea0003900000 */
[----:B------:R-:W1:Y:S02]  /*11130*/  @!P0 SYNCS.PHASECHK.TRANS64 P0, [R8+URZ], R5 ;  /* 0x00000005080085a7 */ /* 0x000e64000800007f */
[----:B-1----:R-:W-:Y:S05]  /*11140*/  @!P0 BRA `(.L_x_333) ;  /* 0xfffffffc00f08947 */ /* 0x002fea000383ffff */
[----:B------:R-:W-:Y:S05]  /*11150*/  BRA `(.L_x_358) ;  /* 0xfffffff400d87947 */ /* 0x000fea000383ffff */
.L_x_334:
[----:B0-----:R0:W1:Y:S02]  /*11160*/  SYNCS.PHASECHK.TRANS64.TRYWAIT P0, [R9+URZ], R4 ;  /* 0x00000004090075a7 */ /* 0x001064000800017f */
[----:B-1----:R-:W-:Y:S05]  /*11170*/  @!P0 NANOSLEEP.SYNCS 0x989680 ;  /* 0x009896800000895d */ /* 0x002fea0003900000 */
[----:B------:R-:W1:Y:S02]  /*11180*/  @!P0 SYNCS.PHASECHK.TRANS64 P0, [R9+URZ], R4 ;  /* 0x00000004090085a7 */ /* 0x000e64000800007f */
[----:B-1----:R-:W-:Y:S05]  /*11190*/  @!P0 BRA `(.L_x_334) ;  /* 0xfffffffc00f08947 */ /* 0x002fea000383ffff */
[----:B------:R-:W-:Y:S05]  /*111a0*/  BRA `(.L_x_359) ;  /* 0xfffffff400e87947 */ /* 0x000fea000383ffff */
.L_x_335:
[----:B0-----:R0:W1:Y:S02]  /*111b0*/  SYNCS.PHASECHK.TRANS64.TRYWAIT P0, [R8+URZ], R5 ;  /* 0x00000005080075a7 */ /* 0x001064000800017f */
[----:B-1----:R-:W-:Y:S05]  /*111c0*/  @!P0 NANOSLEEP.SYNCS 0x989680 ;  /* 0x009896800000895d */ /* 0x002fea0003900000 */
[----:B------:R-:W1:Y:S02]  /*111d0*/  @!P0 SYNCS.PHASECHK.TRANS64 P0, [R8+URZ], R5 ;  /* 0x00000005080085a7 */ /* 0x000e64000800007f */
[----:B-1----:R-:W-:Y:S05]  /*111e0*/  @!P0 BRA `(.L_x_335) ;  /* 0xfffffffc00f08947 */ /* 0x002fea000383ffff */
[----:B------:R-:W-:Y:S05]  /*111f0*/  BRA `(.L_x_360) ;  /* 0xfffffff400f87947 */ /* 0x000fea000383ffff */
.L_x_336:
[----:B-1----:R1:W2:Y:S02]  /*11200*/  SYNCS.PHASECHK.TRANS64.TRYWAIT P0, [R11+URZ], R6 ;  /* 0x000000060b0075a7 */ /* 0x0022a4000800017f */
[----:B--2---:R-:W-:Y:S05]  /*11210*/  @!P0 NANOSLEEP.SYNCS 0x989680 ;  /* 0x009896800000895d */ /* 0x004fea0003900000 */
[----:B------:R-:W2:Y:S02]  /*11220*/  @!P0 SYNCS.PHASECHK.TRANS64 P0, [R11+URZ], R6 ;  /* 0x000000060b0085a7 */ /* 0x000ea4000800007f */
[----:B--2---:R-:W-:Y:S05]  /*11230*/  @!P0 BRA `(.L_x_336) ;  /* 0xfffffffc00f08947 */ /* 0x004fea000383ffff */
[----:B------:R-:W-:Y:S05]  /*11240*/  BRA `(.L_x_361) ;  /* 0xfffffff800007947 */ /* 0x000fea000383ffff */
.L_x_362:
[----:B------:R-:W-:-:S00]  /*11250*/  BRA `(.L_x_362) ;  /* 0xfffffffc00fc7947 */ /* 0x000fc0000383ffff */
[----:B------:R-:W-:-:S00]  /*11260*/  NOP ;  /* 0x0000000000007918 */ /* 0x000fc00000000000 */
        /* <DEDUP_REMOVED lines=9> */
.L_x_363:


//--------------------- .nv.shared._ZN7cutlass13device_kernelINS_4gemm6kernel13GemmUniversalIN4cute5tupleIJiiiiEEENS1_10collective13CollectiveMmaINS1_37MainloopSm90TmaGmmaWarpSpecializedFP8ILi18ENS5_IJNS4_1CILi1EEENSA_ILi8EEESB_EEENS1_35KernelTmaWarpSpecializedCooperativeEEENS5_IJNSA_ILi128EEENSA_ILi256EEENSA_ILi32EEEEEENS_12float_e5m2_tENS5_IJlSB_lEEESK_SL_NS4_8TiledMMAINS4_8MMA_AtomIJNS4_4SM904GMMA31MMA_64x256x32_F32E5M2E5M2_SS_TNILNSP_7ScaleInE1ELSR_1EEEEEENS4_6LayoutINS5_IJNSA_ILi2EEESB_SB_EEENS5_IJSB_NSA_ILi0EEESX_EEEEENS5_IJNS4_10UnderscoreES10_S10_EEEEENS4_23SM90_TMA_LOAD_MULTICASTENS4_14ComposedLayoutINS4_7SwizzleILi1ELi4ELi3EEENS4_18smem_ptr_flag_bitsILi8EEENSU_INS5_IJSC_SI_EEENS5_IJSI_SB_EEEEEEEvNS4_8identityENS4_13SM90_TMA_LOADES1C_vS1D_EENS_8epilogue10collective6detail29Sm90TmaWarpSpecializedAdapterINS1H_15DefaultEpilogueISK_SL_SL_NS1G_6thread17LinearCombinationISK_Li1EffLNS1L_9ScaleType4KindE0ELNS_15FloatRoundStyleE2ESK_EENS1_15EpilogueDefaultEEEEEvvEEEEvNT_6ParamsE --------------------------
	.section	.nv.shared._ZN7cutlass13device_kernelINS_4gemm6kernel13GemmUniversalIN4cute5tupleIJiiiiEEENS1_10collective13CollectiveMmaINS1_37MainloopSm90TmaGmmaWarpSpecializedFP8ILi18ENS5_IJNS4_1CILi1EEENSA_ILi8EEESB_EEENS1_35KernelTmaWarpSpecializedCooperativeEEENS5_IJNSA_ILi128EEENSA_ILi256EEENSA_ILi32EEEEEENS_12float_e5m2_tENS5_IJlSB_lEEESK_SL_NS4_8TiledMMAINS4_8MMA_AtomIJNS4_4SM904GMMA31MMA_64x256x32_F32E5M2E5M2_SS_TNILNSP_7ScaleInE1ELSR_1EEEEEENS4_6LayoutINS5_IJNSA_ILi2EEESB_SB_EEENS5_IJSB_NSA_ILi0EEESX_EEEEENS5_IJNS4_10UnderscoreES10_S10_EEEEENS4_23SM90_TMA_LOAD_MULTICASTENS4_14ComposedLayoutINS4_7SwizzleILi1ELi4ELi3EEENS4_18smem_ptr_flag_bitsILi8EEENSU_INS5_IJSC_SI_EEENS5_IJSI_SB_EEEEEEEvNS4_8identityENS4_13SM90_TMA_LOADES1C_vS1D_EENS_8epilogue10collective6detail29Sm90TmaWarpSpecializedAdapterINS1H_15DefaultEpilogueISK_SL_SL_NS1G_6thread17LinearCombinationISK_Li1EffLNS1L_9ScaleType4KindE0ELNS_15FloatRoundStyleE2ESK_EENS1_15EpilogueDefaultEEEEEvvEEEEvNT_6ParamsE,"aw",@nobits
	.sectionflags	@""
	.align	16
	.zero		1024


//--------------------- .nv.shared.reserved.0     --------------------------
	.section	.nv.shared.reserved.0,"aw",@nobits
	.weak		__nv_reservedSMEM_offset_0_alias
	.size		__nv_reservedSMEM_offset_0_alias, 0, 0
	.other		__nv_reservedSMEM_offset_0_alias,@"STO_CUDA_RESERVED_SHARED STV_DEFAULT"
__nv_reservedSMEM_offset_0_alias:
	.zero		0


//--------------------- .nv.global                --------------------------
	.section	.nv.global,"aw",@nobits
.nv.global:
	.type		_ZN40_INTERNAL_f984a560_4_k_cu_067206af_242164cute1_E,@object
	.size		_ZN40_INTERNAL_f984a560_4_k_cu_067206af_242164cute1_E,(_ZN40_INTERNAL_f984a560_4_k_cu_067206af_242164cuda3std3__45__cpo6cbeginE - _ZN40_INTERNAL_f984a560_4_k_cu_067206af_242164cute1_E)
_ZN40_INTERNAL_f984a560_4_k_cu_067206af_242164cute1_E:
	.zero		1
	.type		_ZN40_INTERNAL_f984a560_4_k_cu_067206af_242164cuda3std3__45__cpo6cbeginE,@object
	.size		_ZN40_INTERNAL_f984a560_4_k_cu_067206af_242164cuda3std3__45__cpo6cbeginE,(_ZN40_INTERNAL_f984a560_4_k_cu_067206af_242164cuda3std3__48in_placeE - _ZN40_INTERNAL_f984a560_4_k_cu_067206af_242164cuda3std3__45__cpo6cbeginE)
_ZN40_INTERNAL_f984a560_4_k_cu_067206af_242164cuda3std3__45__cpo6cbeginE:
	.zero		1
	.type		_ZN40_INTERNAL_f984a560_4_k_cu_067206af_242164cuda3std3__48in_placeE,@object
	.size		_ZN40_INTERNAL_f984a560_4_k_cu_067206af_242164cuda3std3__48in_placeE,(_ZN40_INTERNAL_f984a560_4_k_cu_067206af_242164cuda3std6ranges3__45__cpo9iter_moveE - _ZN40_INTERNAL_f984a560_4_k_cu_067206af_242164cuda3std3__48in_placeE)
_ZN40_INTERNAL_f984a560_4_k_cu_067206af_242164cuda3std3__48in_placeE:
	.zero		1
	.type		_ZN40_INTERNAL_f984a560_4_k_cu_067206af_242164cuda3std6ranges3__45__cpo9iter_moveE,@object
	.size		_ZN40_INTERNAL_f984a560_4_k_cu_067206af_242164cuda3std6ranges3__45__cpo9iter_moveE,(_ZN40_INTERNAL_f984a560_4_k_cu_067206af_242164cuda3std3__45__cpo5beginE - _ZN40_INTERNAL_f984a560_4_k_cu_067206af_242164cuda3std6ranges3__45__cpo9iter_moveE)
_ZN40_INTERNAL_f984a560_4_k_cu_067206af_242164cuda3std6ranges3__45__cpo9iter_moveE:
	.zero		1
	.type		_ZN40_INTERNAL_f984a560_4_k_cu_067206af_242164cuda3std3__45__cpo5beginE,@object
	.size		_ZN40_INTERNAL_f984a560_4_k_cu_067206af_242164cuda3std3__45__cpo5beginE,(_ZN40_INTERNAL_f984a560_4_k_cu_067206af_242164cuda3std3__442_GLOBAL__N__f984a560_4_k_cu_067206af_242166ignoreE - _ZN40_INTERNAL_f984a560_4_k_cu_067206af_242164cuda3std3__45__cpo5beginE)
_ZN40_INTERNAL_f984a560_4_k_cu_067206af_242164cuda3std3__45__cpo5beginE:
	.zero		1
	.type		_ZN40_INTERNAL_f984a560_4_k_cu_067206af_242164cuda3std3__442_GLOBAL__N__f984a560_4_k_cu_067206af_242166ignoreE,@object
	.size		_ZN40_INTERNAL_f984a560_4_k_cu_067206af_242164cuda3std3__442_GLOBAL__N__f984a560_4_k_cu_067206af_242166ignoreE,(_ZN40_INTERNAL_f984a560_4_k_cu_067206af_242164cute7productE - _ZN40_INTERNAL_f984a560_4_k_cu_067206af_242164cuda3std3__442_GLOBAL__N__f984a560_4_k_cu_067206af_242166ignoreE)
_ZN40_INTERNAL_f984a560_4_k_cu_067206af_242164cuda3std3__442_GLOBAL__N__f984a560_4_k_cu_067206af_242166ignoreE:
	.zero		1
	.type		_ZN40_INTERNAL_f984a560_4_k_cu_067206af_242164cute7productE,@object
	.size		_ZN40_INTERNAL_f984a560_4_k_cu_067206af_242164cute7productE,(_ZN40_INTERNAL_f984a560_4_k_cu_067206af_242164cuda3std3__45__cpo3endE - _ZN40_INTERNAL_f984a560_4_k_cu_067206af_242164cute7productE)
_ZN40_INTERNAL_f984a560_4_k_cu_067206af_242164cute7productE:
	.zero		1
	.type		_ZN40_INTERNAL_f984a560_4_k_cu_067206af_242164cuda3std3__45__cpo3endE,@object
	.size		_ZN40_INTERNAL_f984a560_4_k_cu_067206af_242164cuda3std3__45__cpo3endE,(_ZN40_INTERNAL_f984a560_4_k_cu_067206af_242164cuda3std3__419piecewise_constructE - _ZN40_INTERNAL_f984a560_4_k_cu_067206af_242164cuda3std3__45__cpo3endE)
_ZN40_INTERNAL_f984a560_4_k_cu_067206af_242164cuda3std3__45__cpo3endE:
	.zero		1
	.type		_ZN40_INTERNAL_f984a560_4_k_cu_067206af_242164cuda3std3__419piecewise_constructE,@object
	.size		_ZN40_INTERNAL_f984a560_4_k_cu_067206af_242164cuda3std3__419piecewise_constructE,(_ZN40_INTERNAL_f984a560_4_k_cu_067206af_242164cuda3std3__45__cpo4cendE - _ZN40_INTERNAL_f984a560_4_k_cu_067206af_242164cuda3std3__419piecewise_constructE)
_ZN40_INTERNAL_f984a560_4_k_cu_067206af_242164cuda3std3__419piecewise_constructE:
	.zero		1
	.type		_ZN40_INTERNAL_f984a560_4_k_cu_067206af_242164cuda3std3__45__cpo4cendE,@object
	.size		_ZN40_INTERNAL_f984a560_4_k_cu_067206af_242164cuda3std3__45__cpo4cendE,(_ZN40_INTERNAL_f984a560_4_k_cu_067206af_242164cuda3std6ranges3__45__cpo4swapE - _ZN40_INTERNAL_f984a560_4_k_cu_067206af_242164cuda3std3__45__cpo4cendE)
_ZN40_INTERNAL_f984a560_4_k_cu_067206af_242164cuda3std3__45__cpo4cendE:
	.zero		1
	.type		_ZN40_INTERNAL_f984a560_4_k_cu_067206af_242164cuda3std6ranges3__45__cpo4swapE,@object
	.size		_ZN40_INTERNAL_f984a560_4_k_cu_067206af_242164cuda3std6ranges3__45__cpo4swapE,(.L_7 - _ZN40_INTERNAL_f984a560_4_k_cu_067206af_242164cuda3std6ranges3__45__cpo4swapE)
_ZN40_INTERNAL_f984a560_4_k_cu_067206af_242164cuda3std6ranges3__45__cpo4swapE:
	.zero		1
.L_7:


//--------------------- .nv.constant0._ZN7cutlass13device_kernelINS_4gemm6kernel13GemmUniversalIN4cute5tupleIJiiiiEEENS1_10collective13CollectiveMmaINS1_37MainloopSm90TmaGmmaWarpSpecializedFP8ILi18ENS5_IJNS4_1CILi1EEENSA_ILi8EEESB_EEENS1_35KernelTmaWarpSpecializedCooperativeEEENS5_IJNSA_ILi128EEENSA_ILi256EEENSA_ILi32EEEEEENS_12float_e5m2_tENS5_IJlSB_lEEESK_SL_NS4_8TiledMMAINS4_8MMA_AtomIJNS4_4SM904GMMA31MMA_64x256x32_F32E5M2E5M2_SS_TNILNSP_7ScaleInE1ELSR_1EEEEEENS4_6LayoutINS5_IJNSA_ILi2EEESB_SB_EEENS5_IJSB_NSA_ILi0EEESX_EEEEENS5_IJNS4_10UnderscoreES10_S10_EEEEENS4_23SM90_TMA_LOAD_MULTICASTENS4_14ComposedLayoutINS4_7SwizzleILi1ELi4ELi3EEENS4_18smem_ptr_flag_bitsILi8EEENSU_INS5_IJSC_SI_EEENS5_IJSI_SB_EEEEEEEvNS4_8identityENS4_13SM90_TMA_LOADES1C_vS1D_EENS_8epilogue10collective6detail29Sm90TmaWarpSpecializedAdapterINS1H_15DefaultEpilogueISK_SL_SL_NS1G_6thread17LinearCombinationISK_Li1EffLNS1L_9ScaleType4KindE0ELNS_15FloatRoundStyleE2ESK_EENS1_15EpilogueDefaultEEEEEvvEEEEvNT_6ParamsE --------------------------
	.section	.nv.constant0._ZN7cutlass13device_kernelINS_4gemm6kernel13GemmUniversalIN4cute5tupleIJiiiiEEENS1_10collective13CollectiveMmaINS1_37MainloopSm90TmaGmmaWarpSpecializedFP8ILi18ENS5_IJNS4_1CILi1EEENSA_ILi8EEESB_EEENS1_35KernelTmaWarpSpecializedCooperativeEEENS5_IJNSA_ILi128EEENSA_ILi256EEENSA_ILi32EEEEEENS_12float_e5m2_tENS5_IJlSB_lEEESK_SL_NS4_8TiledMMAINS4_8MMA_AtomIJNS4_4SM904GMMA31MMA_64x256x32_F32E5M2E5M2_SS_TNILNSP_7ScaleInE1ELSR_1EEEEEENS4_6LayoutINS5_IJNSA_ILi2EEESB_SB_EEENS5_IJSB_NSA_ILi0EEESX_EEEEENS5_IJNS4_10UnderscoreES10_S10_EEEEENS4_23SM90_TMA_LOAD_MULTICASTENS4_14ComposedLayoutINS4_7SwizzleILi1ELi4ELi3EEENS4_18smem_ptr_flag_bitsILi8EEENSU_INS5_IJSC_SI_EEENS5_IJSI_SB_EEEEEEEvNS4_8identityENS4_13SM90_TMA_LOADES1C_vS1D_EENS_8epilogue10collective6detail29Sm90TmaWarpSpecializedAdapterINS1H_15DefaultEpilogueISK_SL_SL_NS1G_6thread17LinearCombinationISK_Li1EffLNS1L_9ScaleType4KindE0ELNS_15FloatRoundStyleE2ESK_EENS1_15EpilogueDefaultEEEEEvvEEEEvNT_6ParamsE,"a",@progbits
	.sectionflags	@""
	.align	4
.nv.constant0._ZN7cutlass13device_kernelINS_4gemm6kernel13GemmUniversalIN4cute5tupleIJiiiiEEENS1_10collective13CollectiveMmaINS1_37MainloopSm90TmaGmmaWarpSpecializedFP8ILi18ENS5_IJNS4_1CILi1EEENSA_ILi8EEESB_EEENS1_35KernelTmaWarpSpecializedCooperativeEEENS5_IJNSA_ILi128EEENSA_ILi256EEENSA_ILi32EEEEEENS_12float_e5m2_tENS5_IJlSB_lEEESK_SL_NS4_8TiledMMAINS4_8MMA_AtomIJNS4_4SM904GMMA31MMA_64x256x32_F32E5M2E5M2_SS_TNILNSP_7ScaleInE1ELSR_1EEEEEENS4_6LayoutINS5_IJNSA_ILi2EEESB_SB_EEENS5_IJSB_NSA_ILi0EEESX_EEEEENS5_IJNS4_10UnderscoreES10_S10_EEEEENS4_23SM90_TMA_LOAD_MULTICASTENS4_14ComposedLayoutINS4_7SwizzleILi1ELi4ELi3EEENS4_18smem_ptr_flag_bitsILi8EEENSU_INS5_IJSC_SI_EEENS5_IJSI_SB_EEEEEEEvNS4_8identityENS4_13SM90_TMA_LOADES1C_vS1D_EENS_8epilogue10collective6detail29Sm90TmaWarpSpecializedAdapterINS1H_15DefaultEpilogueISK_SL_SL_NS1G_6thread17LinearCombinationISK_Li1EffLNS1L_9ScaleType4KindE0ELNS_15FloatRoundStyleE2ESK_EENS1_15EpilogueDefaultEEEEEvvEEEEvNT_6ParamsE:
	.zero		1664


//--------------------- SYMBOLS --------------------------

	.type		.nv.reservedSmem.offset0,@object
	.size		.nv.reservedSmem.offset0,0x4
